// auto-generated by cutlass_sweep.gemm — config: {"arch": "sm_90", "cluster_m": 2, "cluster_n": 2, "dtype": "tf32", "dtype_b": "tf32", "layout": "nt", "stages": 0, "tile_k": 64, "tile_m": 128, "tile_n": 64}
#include "cutlass/cutlass.h"
#include "cutlass/gemm/collective/collective_builder.hpp"
#include "cutlass/gemm/device/gemm_universal_adapter.h"
#include "cutlass/gemm/kernel/gemm_universal.hpp"
#include "cutlass/epilogue/collective/collective_builder.hpp"

using ElemA = cutlass::tfloat32_t;
using ElemB = cutlass::tfloat32_t;
using ElemCD = cutlass::tfloat32_t;
using Acc  = float;
using TileShape    = cute::Shape<cute::_128, cute::_64, cute::_64>;
using ClusterShape = cute::Shape<cute::_2, cute::_2, cute::_1>;

using CollectiveEpilogue = typename cutlass::epilogue::collective::CollectiveBuilder<
    cutlass::arch::Sm90, cutlass::arch::OpClassTensorOp,
    TileShape, ClusterShape,
    cutlass::epilogue::collective::EpilogueTileAuto,
    Acc, Acc,
    ElemCD, cutlass::layout::RowMajor, 128 / cutlass::sizeof_bits<ElemCD>::value,
    ElemCD, cutlass::layout::RowMajor, 128 / cutlass::sizeof_bits<ElemCD>::value,
    cutlass::epilogue::collective::EpilogueScheduleAuto
  >::CollectiveOp;

using CollectiveMainloop = typename cutlass::gemm::collective::CollectiveBuilder<
    cutlass::arch::Sm90, cutlass::arch::OpClassTensorOp,
    ElemA, cutlass::layout::RowMajor, 128 / cutlass::sizeof_bits<ElemA>::value,
    ElemB, cutlass::layout::ColumnMajor, 128 / cutlass::sizeof_bits<ElemB>::value,
    Acc,
    TileShape, ClusterShape,
    cutlass::gemm::collective::StageCountAutoCarveout<static_cast<int>(sizeof(typename CollectiveEpilogue::SharedStorage))>,
    cutlass::gemm::collective::KernelScheduleAuto
  >::CollectiveOp;

using GemmKernel = cutlass::gemm::kernel::GemmUniversal<
    cute::Shape<int,int,int,int>,
    CollectiveMainloop,
    CollectiveEpilogue
>;
using Gemm = cutlass::gemm::device::GemmUniversalAdapter<GemmKernel>;

// Force the device kernel symbol into the cubin without needing a host main.
auto* _anchor = &cutlass::device_kernel<GemmKernel>;


// ===== COMPILED SASS (sm_90a) =====

	.target	sm_90a

	.elftype	@"ET_EXEC"


//--------------------- .note.nv.tkinfo           --------------------------
	.section	.note.nv.tkinfo,"",@"SHT_NOTE"
	.sectionflags	@"SHF_NOTE_NV_TKINFO"
	.tkinfo
        /*0018*/ 	.word	0x00000002
        /*0030*/ 	.string	""
        /*0030*/ 	.string	"ptxas"
        /*0030*/ 	.string	"Cuda compilation tools, release 13.0, V13.0.88"
        /*0030*/ 	.string	"Build cuda_13.0.r13.0/compiler.36424714_0"
        /*0030*/ 	.string	"-arch sm_90a -m 64 "



//--------------------- .note.nv.cuinfo           --------------------------
	.section	.note.nv.cuinfo,"",@"SHT_NOTE"
	.sectionflags	@"SHF_NOTE_NV_CUINFO"
        /*0018*/ 	.short	0x0002
        /*001a*/ 	.short	0x005a
        /*001c*/ 	.short	0x0082
	.zero		2


//--------------------- .nv.info                  --------------------------
	.section	.nv.info,"",@"SHT_CUDA_INFO"
	.align	4


	//----- nvinfo : EIATTR_REGCOUNT
	.align		4
        /*0000*/ 	.byte	0x04, 0x2f
        /*0002*/ 	.short	(.L_15 - .L_14)
	.align		4
.L_14:
        /*0004*/ 	.word	index@(_ZN7cutlass13device_kernelINS_4gemm6kernel13GemmUniversalIN4cute5tupleIJiiiiEEENS1_10collective13CollectiveMmaINS1_34MainloopSm90TmaGmmaWarpSpecializedILi4ENS5_IJNS4_1CILi2EEESB_NSA_ILi1EEEEEENS1_35KernelTmaWarpSpecializedCooperativeEEENS5_IJNSA_ILi128EEENSA_ILi64EEESH_EEENS_10tfloat32_tENS5_IJlSC_lEEESJ_SK_NS4_8TiledMMAINS4_8MMA_AtomIJNS4_4SM904GMMA29MMA_64x64x8_F32TF32TF32_SS_TNILNSO_7ScaleInE1ELSQ_1EEEEEENS4_6LayoutINS5_IJSB_SC_SC_EEENS5_IJSC_NSA_ILi0EEESV_EEEEENS5_IJNS4_10UnderscoreESY_SY_EEEEENS4_23SM90_TMA_LOAD_MULTICASTENS4_14ComposedLayoutINS4_7SwizzleILi3ELi4ELi3EEENS4_18smem_ptr_flag_bitsILi32EEENST_INS5_IJNSA_ILi8EEENSA_ILi32EEEEEENS5_IJS18_SC_EEEEEEEvNS4_8identityES11_S1C_vS1D_EENS_8epilogue10collective6detail29Sm90TmaWarpSpecializedAdapterINS1G_15DefaultEpilogueISJ_SK_SK_NS1F_6thread17LinearCombinationISJ_Li1EffLNS1K_9ScaleType4KindE0ELNS_15FloatRoundStyleE2ESJ_EENS1_15EpilogueDefaultEEEEEvvEEEEvNT_6ParamsE)
        /*0008*/ 	.word	0x000000a8


	//----- nvinfo : EIATTR_FRAME_SIZE
	.align		4
.L_15:
        /*000c*/ 	.byte	0x04, 0x11
        /*000e*/ 	.short	(.L_17 - .L_16)
	.align		4
.L_16:
        /*0010*/ 	.word	index@(_ZN7cutlass13device_kernelINS_4gemm6kernel13GemmUniversalIN4cute5tupleIJiiiiEEENS1_10collective13CollectiveMmaINS1_34MainloopSm90TmaGmmaWarpSpecializedILi4ENS5_IJNS4_1CILi2EEESB_NSA_ILi1EEEEEENS1_35KernelTmaWarpSpecializedCooperativeEEENS5_IJNSA_ILi128EEENSA_ILi64EEESH_EEENS_10tfloat32_tENS5_IJlSC_lEEESJ_SK_NS4_8TiledMMAINS4_8MMA_AtomIJNS4_4SM904GMMA29MMA_64x64x8_F32TF32TF32_SS_TNILNSO_7ScaleInE1ELSQ_1EEEEEENS4_6LayoutINS5_IJSB_SC_SC_EEENS5_IJSC_NSA_ILi0EEESV_EEEEENS5_IJNS4_10UnderscoreESY_SY_EEEEENS4_23SM90_TMA_LOAD_MULTICASTENS4_14ComposedLayoutINS4_7SwizzleILi3ELi4ELi3EEENS4_18smem_ptr_flag_bitsILi32EEENST_INS5_IJNSA_ILi8EEENSA_ILi32EEEEEENS5_IJS18_SC_EEEEEEEvNS4_8identityES11_S1C_vS1D_EENS_8epilogue10collective6detail29Sm90TmaWarpSpecializedAdapterINS1G_15DefaultEpilogueISJ_SK_SK_NS1F_6thread17LinearCombinationISJ_Li1EffLNS1K_9ScaleType4KindE0ELNS_15FloatRoundStyleE2ESJ_EENS1_15EpilogueDefaultEEEEEvvEEEEvNT_6ParamsE)
        /*0014*/ 	.word	0x00000000


	//----- nvinfo : EIATTR_MIN_STACK_SIZE
	.align		4
.L_17:
        /*0018*/ 	.byte	0x04, 0x12
        /*001a*/ 	.short	(.L_19 - .L_18)
	.align		4
.L_18:
        /*001c*/ 	.word	index@(_ZN7cutlass13device_kernelINS_4gemm6kernel13GemmUniversalIN4cute5tupleIJiiiiEEENS1_10collective13CollectiveMmaINS1_34MainloopSm90TmaGmmaWarpSpecializedILi4ENS5_IJNS4_1CILi2EEESB_NSA_ILi1EEEEEENS1_35KernelTmaWarpSpecializedCooperativeEEENS5_IJNSA_ILi128EEENSA_ILi64EEESH_EEENS_10tfloat32_tENS5_IJlSC_lEEESJ_SK_NS4_8TiledMMAINS4_8MMA_AtomIJNS4_4SM904GMMA29MMA_64x64x8_F32TF32TF32_SS_TNILNSO_7ScaleInE1ELSQ_1EEEEEENS4_6LayoutINS5_IJSB_SC_SC_EEENS5_IJSC_NSA_ILi0EEESV_EEEEENS5_IJNS4_10UnderscoreESY_SY_EEEEENS4_23SM90_TMA_LOAD_MULTICASTENS4_14ComposedLayoutINS4_7SwizzleILi3ELi4ELi3EEENS4_18smem_ptr_flag_bitsILi32EEENST_INS5_IJNSA_ILi8EEENSA_ILi32EEEEEENS5_IJS18_SC_EEEEEEEvNS4_8identityES11_S1C_vS1D_EENS_8epilogue10collective6detail29Sm90TmaWarpSpecializedAdapterINS1G_15DefaultEpilogueISJ_SK_SK_NS1F_6thread17LinearCombinationISJ_Li1EffLNS1K_9ScaleType4KindE0ELNS_15FloatRoundStyleE2ESJ_EENS1_15EpilogueDefaultEEEEEvvEEEEvNT_6ParamsE)
        /*0020*/ 	.word	0x00000000
.L_19:


//--------------------- .nv.compat                --------------------------
	.section	.nv.compat,"",@"SHT_CUDA_COMPAT_INFO"
	.align	4
        /*0000*/ 	.byte	0x02, 0x09, 0x01, 0x00, 0x02, 0x02, 0x04, 0x00, 0x02, 0x05, 0x05, 0x00, 0x03, 0x07, 0x01, 0x01
        /*0010*/ 	.byte	0x02, 0x03, 0x01, 0x00, 0x02, 0x06, 0x01, 0x00, 0x04, 0x0b, 0x08, 0x00, 0x00, 0x00, 0x00, 0x00
        /*0020*/ 	.byte	0x00, 0x00, 0x00, 0x00


//--------------------- .nv.info._ZN7cutlass13device_kernelINS_4gemm6kernel13GemmUniversalIN4cute5tupleIJiiiiEEENS1_10collective13CollectiveMmaINS1_34MainloopSm90TmaGmmaWarpSpecializedILi4ENS5_IJNS4_1CILi2EEESB_NSA_ILi1EEEEEENS1_35KernelTmaWarpSpecializedCooperativeEEENS5_IJNSA_ILi128EEENSA_ILi64EEESH_EEENS_10tfloat32_tENS5_IJlSC_lEEESJ_SK_NS4_8TiledMMAINS4_8MMA_AtomIJNS4_4SM904GMMA29MMA_64x64x8_F32TF32TF32_SS_TNILNSO_7ScaleInE1ELSQ_1EEEEEENS4_6LayoutINS5_IJSB_SC_SC_EEENS5_IJSC_NSA_ILi0EEESV_EEEEENS5_IJNS4_10UnderscoreESY_SY_EEEEENS4_23SM90_TMA_LOAD_MULTICASTENS4_14ComposedLayoutINS4_7SwizzleILi3ELi4ELi3EEENS4_18smem_ptr_flag_bitsILi32EEENST_INS5_IJNSA_ILi8EEENSA_ILi32EEEEEENS5_IJS18_SC_EEEEEEEvNS4_8identityES11_S1C_vS1D_EENS_8epilogue10collective6detail29Sm90TmaWarpSpecializedAdapterINS1G_15DefaultEpilogueISJ_SK_SK_NS1F_6thread17LinearCombinationISJ_Li1EffLNS1K_9ScaleType4KindE0ELNS_15FloatRoundStyleE2ESJ_EENS1_15EpilogueDefaultEEEEEvvEEEEvNT_6ParamsE --------------------------
	.section	.nv.info._ZN7cutlass13device_kernelINS_4gemm6kernel13GemmUniversalIN4cute5tupleIJiiiiEEENS1_10collective13CollectiveMmaINS1_34MainloopSm90TmaGmmaWarpSpecializedILi4ENS5_IJNS4_1CILi2EEESB_NSA_ILi1EEEEEENS1_35KernelTmaWarpSpecializedCooperativeEEENS5_IJNSA_ILi128EEENSA_ILi64EEESH_EEENS_10tfloat32_tENS5_IJlSC_lEEESJ_SK_NS4_8TiledMMAINS4_8MMA_AtomIJNS4_4SM904GMMA29MMA_64x64x8_F32TF32TF32_SS_TNILNSO_7ScaleInE1ELSQ_1EEEEEENS4_6LayoutINS5_IJSB_SC_SC_EEENS5_IJSC_NSA_ILi0EEESV_EEEEENS5_IJNS4_10UnderscoreESY_SY_EEEEENS4_23SM90_TMA_LOAD_MULTICASTENS4_14ComposedLayoutINS4_7SwizzleILi3ELi4ELi3EEENS4_18smem_ptr_flag_bitsILi32EEENST_INS5_IJNSA_ILi8EEENSA_ILi32EEEEEENS5_IJS18_SC_EEEEEEEvNS4_8identityES11_S1C_vS1D_EENS_8epilogue10collective6detail29Sm90TmaWarpSpecializedAdapterINS1G_15DefaultEpilogueISJ_SK_SK_NS1F_6thread17LinearCombinationISJ_Li1EffLNS1K_9ScaleType4KindE0ELNS_15FloatRoundStyleE2ESJ_EENS1_15EpilogueDefaultEEEEEvvEEEEvNT_6ParamsE,"",@"SHT_CUDA_INFO"
	.sectionflags	@""
	.align	4


	//----- nvinfo : EIATTR_CUDA_API_VERSION
	.align		4
        /*0000*/ 	.byte	0x04, 0x37
        /*0002*/ 	.short	(.L_21 - .L_20)
.L_20:
        /*0004*/ 	.word	0x00000082


	//----- nvinfo : EIATTR_KPARAM_INFO
	.align		4
.L_21:
        /*0008*/ 	.byte	0x04, 0x17
        /*000a*/ 	.short	(.L_23 - .L_22)
.L_22:
        /*000c*/ 	.word	0x00000000
        /*0010*/ 	.short	0x0000
        /*0012*/ 	.short	0x0070
        /*0014*/ 	.byte	0x00, 0xf0, 0x01, 0x10


	//----- nvinfo : EIATTR_SPARSE_MMA_MASK
	.align		4
.L_23:
        /*0018*/ 	.byte	0x03, 0x50
        /*001a*/ 	.short	0x0000


	//----- nvinfo : EIATTR_MAXREG_COUNT
	.align		4
        /*001c*/ 	.byte	0x03, 0x1b
        /*001e*/ 	.short	0x00a8


	//----- nvinfo : EIATTR_NUM_BARRIERS
	.align		4
        /*0020*/ 	.byte	0x02, 0x4c
        /*0022*/ 	.byte	0x01
	.zero		1


	//----- nvinfo : EIATTR_EXTERNS
	.align		4
        /*0024*/ 	.byte	0x04, 0x0f
        /*0026*/ 	.short	(.L_25 - .L_24)


	//   ....[0]....
	.align		4
.L_24:
        /*0028*/ 	.word	index@(__assertfail)


	//----- nvinfo : EIATTR_MERCURY_ISA_VERSION
	.align		4
.L_25:
        /*002c*/ 	.byte	0x03, 0x5f
        /*002e*/ 	.short	0x0101


	//----- nvinfo : EIATTR_INT_WARP_WIDE_INSTR_OFFSETS
	.align		4
        /*0030*/ 	.byte	0x04, 0x31
        /*0032*/ 	.short	(.L_27 - .L_26)


	//   ....[0]....
.L_26:
        /*0034*/ 	.word	0x00000480


	//   ....[1]....
        /*0038*/ 	.word	0x000004a0


	//   ....[2]....
        /*003c*/ 	.word	0x00000680


	//   ....[3]....
        /*0040*/ 	.word	0x00002280


	//----- nvinfo : EIATTR_COOP_GROUP_MASK_REGIDS
	.align		4
.L_27:
        /*0044*/ 	.byte	0x04, 0x29
        /*0046*/ 	.short	(.L_29 - .L_28)


	//   ....[0]....
.L_28:
        /*0048*/ 	.word	0xffffffff


	//   ....[1]....
        /*004c*/ 	.word	0xffffffff


	//   ....[2]....
        /*0050*/ 	.word	0xffffffff


	//   ....[3]....
        /*0054*/ 	.word	0xffffffff


	//   ....[4]....
        /*0058*/ 	.word	0xffffffff


	//   ....[5]....
        /*005c*/ 	.word	0xffffffff


	//----- nvinfo : EIATTR_COOP_GROUP_INSTR_OFFSETS
	.align		4
.L_29:
        /*0060*/ 	.byte	0x04, 0x28
        /*0062*/ 	.short	(.L_31 - .L_30)


	//   ....[0]....
.L_30:
        /*0064*/ 	.word	0x00000060


	//   ....[1]....
        /*0068*/ 	.word	0x00000070


	//   ....[2]....
        /*006c*/ 	.word	0x00000130


	//   ....[3]....
        /*0070*/ 	.word	0x000002d0


	//   ....[4]....
        /*0074*/ 	.word	0x00000800


	//   ....[5]....
        /*0078*/ 	.word	0x00001480


	//----- nvinfo : EIATTR_REG_RECONFIG
	.align		4
.L_31:
        /*007c*/ 	.byte	0x01, 0x54
	.zero		2


	//----- nvinfo : EIATTR_SYSCALL_OFFSETS
	.align		4
        /*0080*/ 	.byte	0x04, 0x46
        /*0082*/ 	.short	(.L_33 - .L_32)


	//   ....[0]....
.L_32:
        /*0084*/ 	.word	0x00001670


	//----- nvinfo : EIATTR_MBARRIER_INSTR_OFFSETS
	.align		4
.L_33:
        /*0088*/ 	.byte	0x04, 0x39
        /*008a*/ 	.short	(.L_35 - .L_34)


	//   ....[0]....
.L_34:
        /*008c*/ 	.word	0x00000230
        /*0090*/ 	.word	0x000000ff
        /*0094*/ 	.word	0x00000000
        /*0098*/ 	.short	0x0100
        /*009a*/ 	.byte	0x08
	.zero		1


	//   ....[1]....
        /*009c*/ 	.word	0x00000240
        /*00a0*/ 	.word	0x000000ff
        /*00a4*/ 	.word	0x00000020
        /*00a8*/ 	.short	0x0100
        /*00aa*/ 	.byte	0x08
	.zero		1


	//   ....[2]....
        /*00ac*/ 	.word	0x00000250
        /*00b0*/ 	.word	0x000000ff
        /*00b4*/ 	.word	0x00000008
        /*00b8*/ 	.short	0x0100
        /*00ba*/ 	.byte	0x08
	.zero		1


	//   ....[3]....
        /*00bc*/ 	.word	0x00000260
        /*00c0*/ 	.word	0x000000ff
        /*00c4*/ 	.word	0x00000028
        /*00c8*/ 	.short	0x0100
        /*00ca*/ 	.byte	0x08
	.zero		1


	//   ....[4]....
        /*00cc*/ 	.word	0x00000270
        /*00d0*/ 	.word	0x000000ff
        /*00d4*/ 	.word	0x00000010
        /*00d8*/ 	.short	0x0100
        /*00da*/ 	.byte	0x08
	.zero		1


	//   ....[5]....
        /*00dc*/ 	.word	0x00000280
        /*00e0*/ 	.word	0x000000ff
        /*00e4*/ 	.word	0x00000030
        /*00e8*/ 	.short	0x0100
        /*00ea*/ 	.byte	0x08
	.zero		1


	//   ....[6]....
        /*00ec*/ 	.word	0x00000290
        /*00f0*/ 	.word	0x000000ff
        /*00f4*/ 	.word	0x00000018
        /*00f8*/ 	.short	0x0100
        /*00fa*/ 	.byte	0x08
	.zero		1


	//   ....[7]....
        /*00fc*/ 	.word	0x000002a0
        /*0100*/ 	.word	0x000000ff
        /*0104*/ 	.word	0x00000038
        /*0108*/ 	.short	0x0100
        /*010a*/ 	.byte	0x08
	.zero		1


	//   ....[8]....
        /*010c*/ 	.word	0x00000710
        /*0110*/ 	.word	0x000000ff
        /*0114*/ 	.word	0x00000050
        /*0118*/ 	.short	0x0100
        /*011a*/ 	.byte	0x06
	.zero		1


	//   ....[9]....
        /*011c*/ 	.word	0x000007a0
        /*0120*/ 	.word	0x000000ff
        /*0124*/ 	.word	0x00000058
        /*0128*/ 	.short	0x0100
        /*012a*/ 	.byte	0x06
	.zero		1


	//   ....[10]....
        /*012c*/ 	.word	0x00001730
        /*0130*/ 	.word	0x00000003
        /*0134*/ 	.word	0x00000000
        /*0138*/ 	.short	0x010a
        /*013a*/ 	.byte	0x3f
	.zero		1


	//   ....[11]....
        /*013c*/ 	.word	0x00001790
        /*0140*/ 	.word	0x00000003
        /*0144*/ 	.word	0x00000000
        /*0148*/ 	.short	0x010a
        /*014a*/ 	.byte	0x3f
	.zero		1


	//   ....[12]....
        /*014c*/ 	.word	0x00001cd0
        /*0150*/ 	.word	0x00000005
        /*0154*/ 	.word	0x00000000
        /*0158*/ 	.short	0x010a
        /*015a*/ 	.byte	0x3f
	.zero		1


	//   ....[13]....
        /*015c*/ 	.word	0x00001d10
        /*0160*/ 	.word	0x00000005
        /*0164*/ 	.word	0x00000000
        /*0168*/ 	.short	0x010a
        /*016a*/ 	.byte	0x3f
	.zero		1


	//   ....[14]....
        /*016c*/ 	.word	0x00002130
        /*0170*/ 	.word	0x00000004
        /*0174*/ 	.word	0x00000000
        /*0178*/ 	.short	0x0101
        /*017a*/ 	.byte	0x3f
	.zero		1


	//   ....[15]....
        /*017c*/ 	.word	0x000022f0
        /*0180*/ 	.word	0x00000000
        /*0184*/ 	.word	0x00000000
        /*0188*/ 	.short	0x0101
        /*018a*/ 	.byte	0x3f
	.zero		1


	//   ....[16]....
        /*018c*/ 	.word	0x00005660
        /*0190*/ 	.word	0x00000014
        /*0194*/ 	.word	0x00000020
        /*0198*/ 	.short	0x010a
        /*019a*/ 	.byte	0x3f
	.zero		1


	//   ....[17]....
        /*019c*/ 	.word	0x00005b00
        /*01a0*/ 	.word	0x00000004
        /*01a4*/ 	.word	0x00000058
        /*01a8*/ 	.short	0x0101
        /*01aa*/ 	.byte	0x3f
	.zero		1


	//   ....[18]....
        /*01ac*/ 	.word	0x00006220
        /*01b0*/ 	.word	0x00000005
        /*01b4*/ 	.word	0x00000000
        /*01b8*/ 	.short	0x010a
        /*01ba*/ 	.byte	0x3f
	.zero		1


	//   ....[19]....
        /*01bc*/ 	.word	0x000062a0
        /*01c0*/ 	.word	0x00000007
        /*01c4*/ 	.word	0x00000000
        /*01c8*/ 	.short	0x010a
        /*01ca*/ 	.byte	0x3f
	.zero		1


	//   ....[20]....
        /*01cc*/ 	.word	0x00006330
        /*01d0*/ 	.word	0x00000006
        /*01d4*/ 	.word	0x00000000
        /*01d8*/ 	.short	0x010a
        /*01da*/ 	.byte	0x3f
	.zero		1


	//   ....[21]....
        /*01dc*/ 	.word	0x000063c0
        /*01e0*/ 	.word	0x00000003
        /*01e4*/ 	.word	0x00000000
        /*01e8*/ 	.short	0x010a
        /*01ea*/ 	.byte	0x3f
	.zero		1


	//   ....[22]....
        /*01ec*/ 	.word	0x00006420
        /*01f0*/ 	.word	0x00000003
        /*01f4*/ 	.word	0x00000000
        /*01f8*/ 	.short	0x010a
        /*01fa*/ 	.byte	0x3f
	.zero		1


	//   ....[23]....
        /*01fc*/ 	.word	0x00006470
        /*0200*/ 	.word	0x00000005
        /*0204*/ 	.word	0x00000000
        /*0208*/ 	.short	0x010a
        /*020a*/ 	.byte	0x3f
	.zero		1


	//   ....[24]....
        /*020c*/ 	.word	0x00006540
        /*0210*/ 	.word	0x00000014
        /*0214*/ 	.word	0x00000020
        /*0218*/ 	.short	0x010a
        /*021a*/ 	.byte	0x3f
	.zero		1


	//   ....[25]....
        /*021c*/ 	.word	0x00006610
        /*0220*/ 	.word	0x00000005
        /*0224*/ 	.word	0x00000000
        /*0228*/ 	.short	0x010a
        /*022a*/ 	.byte	0x3f
	.zero		1


	//   ....[26]....
        /*022c*/ 	.word	0x00006660
        /*0230*/ 	.word	0x00000007
        /*0234*/ 	.word	0x00000000
        /*0238*/ 	.short	0x010a
        /*023a*/ 	.byte	0x3f
	.zero		1


	//   ....[27]....
        /*023c*/ 	.word	0x000066b0
        /*0240*/ 	.word	0x00000006
        /*0244*/ 	.word	0x00000000
        /*0248*/ 	.short	0x010a
        /*024a*/ 	.byte	0x3f
	.zero		1


	//----- nvinfo : EIATTR_NUM_MBARRIERS
	.align		4
.L_35:
        /*024c*/ 	.byte	0x03, 0x38
        /*024e*/ 	.short	0x000a


	//----- nvinfo : EIATTR_EXIT_INSTR_OFFSETS
	.align		4
        /*0250*/ 	.byte	0x04, 0x1c
        /*0252*/ 	.short	(.L_37 - .L_36)


	//   ....[0]....
.L_36:
        /*0254*/ 	.word	0x000009d0


	//   ....[1]....
        /*0258*/ 	.word	0x000011e0


	//   ....[2]....
        /*025c*/ 	.word	0x00004d00


	//   ....[3]....
        /*0260*/ 	.word	0x00005260


	//   ....[4]....
        /*0264*/ 	.word	0x00006410


	//----- nvinfo : EIATTR_MAX_THREADS
	.align		4
.L_37:
        /*0268*/ 	.byte	0x04, 0x05
        /*026a*/ 	.short	(.L_39 - .L_38)
.L_38:
        /*026c*/ 	.word	0x00000180
        /*0270*/ 	.word	0x00000001
        /*0274*/ 	.word	0x00000001


	//----- nvinfo : EIATTR_CRS_STACK_SIZE
	.align		4
.L_39:
        /*0278*/ 	.byte	0x04, 0x1e
        /*027a*/ 	.short	(.L_41 - .L_40)
.L_40:
        /*027c*/ 	.word	0x00000000


	//----- nvinfo : EIATTR_CBANK_PARAM_SIZE
	.align		4
.L_41:
        /*0280*/ 	.byte	0x03, 0x19
        /*0282*/ 	.short	0x0470


	//----- nvinfo : EIATTR_PARAM_CBANK
	.align		4
        /*0284*/ 	.byte	0x04, 0x0a
        /*0286*/ 	.short	(.L_43 - .L_42)
	.align		4
.L_42:
        /*0288*/ 	.word	index@(.nv.constant0._ZN7cutlass13device_kernelINS_4gemm6kernel13GemmUniversalIN4cute5tupleIJiiiiEEENS1_10collective13CollectiveMmaINS1_34MainloopSm90TmaGmmaWarpSpecializedILi4ENS5_IJNS4_1CILi2EEESB_NSA_ILi1EEEEEENS1_35KernelTmaWarpSpecializedCooperativeEEENS5_IJNSA_ILi128EEENSA_ILi64EEESH_EEENS_10tfloat32_tENS5_IJlSC_lEEESJ_SK_NS4_8TiledMMAINS4_8MMA_AtomIJNS4_4SM904GMMA29MMA_64x64x8_F32TF32TF32_SS_TNILNSO_7ScaleInE1ELSQ_1EEEEEENS4_6LayoutINS5_IJSB_SC_SC_EEENS5_IJSC_NSA_ILi0EEESV_EEEEENS5_IJNS4_10UnderscoreESY_SY_EEEEENS4_23SM90_TMA_LOAD_MULTICASTENS4_14ComposedLayoutINS4_7SwizzleILi3ELi4ELi3EEENS4_18smem_ptr_flag_bitsILi32EEENST_INS5_IJNSA_ILi8EEENSA_ILi32EEEEEENS5_IJS18_SC_EEEEEEEvNS4_8identityES11_S1C_vS1D_EENS_8epilogue10collective6detail29Sm90TmaWarpSpecializedAdapterINS1G_15DefaultEpilogueISJ_SK_SK_NS1F_6thread17LinearCombinationISJ_Li1EffLNS1K_9ScaleType4KindE0ELNS_15FloatRoundStyleE2ESJ_EENS1_15EpilogueDefaultEEEEEvvEEEEvNT_6ParamsE)
        /*028c*/ 	.short	0x0210
        /*028e*/ 	.short	0x0470


	//----- nvinfo : EIATTR_SW_WAR
	.align		4
.L_43:
        /*0290*/ 	.byte	0x04, 0x36
        /*0292*/ 	.short	(.L_45 - .L_44)
.L_44:
        /*0294*/ 	.word	0x00000008
.L_45:


//--------------------- .nv.callgraph             --------------------------
	.section	.nv.callgraph,"",@"SHT_CUDA_CALLGRAPH"
	.align	4
	.sectionentsize	8
	.align		4
        /*0000*/ 	.word	0x00000000
	.align		4
        /*0004*/ 	.word	0xffffffff
	.align		4
        /*0008*/ 	.word	index@(_ZN7cutlass13device_kernelINS_4gemm6kernel13GemmUniversalIN4cute5tupleIJiiiiEEENS1_10collective13CollectiveMmaINS1_34MainloopSm90TmaGmmaWarpSpecializedILi4ENS5_IJNS4_1CILi2EEESB_NSA_ILi1EEEEEENS1_35KernelTmaWarpSpecializedCooperativeEEENS5_IJNSA_ILi128EEENSA_ILi64EEESH_EEENS_10tfloat32_tENS5_IJlSC_lEEESJ_SK_NS4_8TiledMMAINS4_8MMA_AtomIJNS4_4SM904GMMA29MMA_64x64x8_F32TF32TF32_SS_TNILNSO_7ScaleInE1ELSQ_1EEEEEENS4_6LayoutINS5_IJSB_SC_SC_EEENS5_IJSC_NSA_ILi0EEESV_EEEEENS5_IJNS4_10UnderscoreESY_SY_EEEEENS4_23SM90_TMA_LOAD_MULTICASTENS4_14ComposedLayoutINS4_7SwizzleILi3ELi4ELi3EEENS4_18smem_ptr_flag_bitsILi32EEENST_INS5_IJNSA_ILi8EEENSA_ILi32EEEEEENS5_IJS18_SC_EEEEEEEvNS4_8identityES11_S1C_vS1D_EENS_8epilogue10collective6detail29Sm90TmaWarpSpecializedAdapterINS1G_15DefaultEpilogueISJ_SK_SK_NS1F_6thread17LinearCombinationISJ_Li1EffLNS1K_9ScaleType4KindE0ELNS_15FloatRoundStyleE2ESJ_EENS1_15EpilogueDefaultEEEEEvvEEEEvNT_6ParamsE)
	.align		4
        /*000c*/ 	.word	index@(__assertfail)
	.align		4
        /*0010*/ 	.word	0x00000000
	.align		4
        /*0014*/ 	.word	0xfffffffe
	.align		4
        /*0018*/ 	.word	0x00000000
	.align		4
        /*001c*/ 	.word	0xfffffffd
	.align		4
        /*0020*/ 	.word	0x00000000
	.align		4
        /*0024*/ 	.word	0xfffffffc


//--------------------- .nv.constant4             --------------------------
	.section	.nv.constant4,"a",@progbits
	.align	8
	.align		8
.nv.constant4:
        /*0000*/ 	.dword	__assertfail
	.align		8
        /*0008*/ 	.dword	__unnamed_1
	.align		8
        /*0010*/ 	.dword	_ZN40_INTERNAL_c4c575e3_4_k_cu_d368ea88_290004cuda3std3__45__cpo5beginE
	.align		8
        /*0018*/ 	.dword	_ZN40_INTERNAL_c4c575e3_4_k_cu_d368ea88_290004cuda3std3__45__cpo3endE
	.align		8
        /*0020*/ 	.dword	_ZN40_INTERNAL_c4c575e3_4_k_cu_d368ea88_290004cuda3std3__45__cpo6cbeginE
	.align		8
        /*0028*/ 	.dword	_ZN40_INTERNAL_c4c575e3_4_k_cu_d368ea88_290004cuda3std3__45__cpo4cendE
	.align		8
        /*0030*/ 	.dword	_ZN40_INTERNAL_c4c575e3_4_k_cu_d368ea88_290004cuda3std3__442_GLOBAL__N__c4c575e3_4_k_cu_d368ea88_290006ignoreE
	.align		8
        /*0038*/ 	.dword	_ZN40_INTERNAL_c4c575e3_4_k_cu_d368ea88_290004cuda3std3__419piecewise_constructE
	.align		8
        /*0040*/ 	.dword	_ZN40_INTERNAL_c4c575e3_4_k_cu_d368ea88_290004cuda3std3__48in_placeE
	.align		8
        /*0048*/ 	.dword	_ZN40_INTERNAL_c4c575e3_4_k_cu_d368ea88_290004cuda3std6ranges3__45__cpo4swapE
	.align		8
        /*0050*/ 	.dword	_ZN40_INTERNAL_c4c575e3_4_k_cu_d368ea88_290004cuda3std6ranges3__45__cpo9iter_moveE
	.align		8
        /*0058*/ 	.dword	_ZN40_INTERNAL_c4c575e3_4_k_cu_d368ea88_290004cute7productE
	.align		8
        /*0060*/ 	.dword	_ZN40_INTERNAL_c4c575e3_4_k_cu_d368ea88_290004cute1_E
	.align		8
        /*0068*/ 	.dword	$str$22
	.align		8
        /*0070*/ 	.dword	$str$23


//--------------------- .text._ZN7cutlass13device_kernelINS_4gemm6kernel13GemmUniversalIN4cute5tupleIJiiiiEEENS1_10collective13CollectiveMmaINS1_34MainloopSm90TmaGmmaWarpSpecializedILi4ENS5_IJNS4_1CILi2EEESB_NSA_ILi1EEEEEENS1_35KernelTmaWarpSpecializedCooperativeEEENS5_IJNSA_ILi128EEENSA_ILi64EEESH_EEENS_10tfloat32_tENS5_IJlSC_lEEESJ_SK_NS4_8TiledMMAINS4_8MMA_AtomIJNS4_4SM904GMMA29MMA_64x64x8_F32TF32TF32_SS_TNILNSO_7ScaleInE1ELSQ_1EEEEEENS4_6LayoutINS5_IJSB_SC_SC_EEENS5_IJSC_NSA_ILi0EEESV_EEEEENS5_IJNS4_10UnderscoreESY_SY_EEEEENS4_23SM90_TMA_LOAD_MULTICASTENS4_14ComposedLayoutINS4_7SwizzleILi3ELi4ELi3EEENS4_18smem_ptr_flag_bitsILi32EEENST_INS5_IJNSA_ILi8EEENSA_ILi32EEEEEENS5_IJS18_SC_EEEEEEEvNS4_8identityES11_S1C_vS1D_EENS_8epilogue10collective6detail29Sm90TmaWarpSpecializedAdapterINS1G_15DefaultEpilogueISJ_SK_SK_NS1F_6thread17LinearCombinationISJ_Li1EffLNS1K_9ScaleType4KindE0ELNS_15FloatRoundStyleE2ESJ_EENS1_15EpilogueDefaultEEEEEvvEEEEvNT_6ParamsE --------------------------
	.section	.text._ZN7cutlass13device_kernelINS_4gemm6kernel13GemmUniversalIN4cute5tupleIJiiiiEEENS1_10collective13CollectiveMmaINS1_34MainloopSm90TmaGmmaWarpSpecializedILi4ENS5_IJNS4_1CILi2EEESB_NSA_ILi1EEEEEENS1_35KernelTmaWarpSpecializedCooperativeEEENS5_IJNSA_ILi128EEENSA_ILi64EEESH_EEENS_10tfloat32_tENS5_IJlSC_lEEESJ_SK_NS4_8TiledMMAINS4_8MMA_AtomIJNS4_4SM904GMMA29MMA_64x64x8_F32TF32TF32_SS_TNILNSO_7ScaleInE1ELSQ_1EEEEEENS4_6LayoutINS5_IJSB_SC_SC_EEENS5_IJSC_NSA_ILi0EEESV_EEEEENS5_IJNS4_10UnderscoreESY_SY_EEEEENS4_23SM90_TMA_LOAD_MULTICASTENS4_14ComposedLayoutINS4_7SwizzleILi3ELi4ELi3EEENS4_18smem_ptr_flag_bitsILi32EEENST_INS5_IJNSA_ILi8EEENSA_ILi32EEEEEENS5_IJS18_SC_EEEEEEEvNS4_8identityES11_S1C_vS1D_EENS_8epilogue10collective6detail29Sm90TmaWarpSpecializedAdapterINS1G_15DefaultEpilogueISJ_SK_SK_NS1F_6thread17LinearCombinationISJ_Li1EffLNS1K_9ScaleType4KindE0ELNS_15FloatRoundStyleE2ESJ_EENS1_15EpilogueDefaultEEEEEvvEEEEvNT_6ParamsE,"ax",@progbits
	.align	128
.text._ZN7cutlass13device_kernelINS_4gemm6kernel13GemmUniversalIN4cute5tupleIJiiiiEEENS1_10collective13CollectiveMmaINS1_34MainloopSm90TmaGmmaWarpSpecializedILi4ENS5_IJNS4_1CILi2EEESB_NSA_ILi1EEEEEENS1_35KernelTmaWarpSpecializedCooperativeEEENS5_IJNSA_ILi128EEENSA_ILi64EEESH_EEENS_10tfloat32_tENS5_IJlSC_lEEESJ_SK_NS4_8TiledMMAINS4_8MMA_AtomIJNS4_4SM904GMMA29MMA_64x64x8_F32TF32TF32_SS_TNILNSO_7ScaleInE1ELSQ_1EEEEEENS4_6LayoutINS5_IJSB_SC_SC_EEENS5_IJSC_NSA_ILi0EEESV_EEEEENS5_IJNS4_10UnderscoreESY_SY_EEEEENS4_23SM90_TMA_LOAD_MULTICASTENS4_14ComposedLayoutINS4_7SwizzleILi3ELi4ELi3EEENS4_18smem_ptr_flag_bitsILi32EEENST_INS5_IJNSA_ILi8EEENSA_ILi32EEEEEENS5_IJS18_SC_EEEEEEEvNS4_8identityES11_S1C_vS1D_EENS_8epilogue10collective6detail29Sm90TmaWarpSpecializedAdapterINS1G_15DefaultEpilogueISJ_SK_SK_NS1F_6thread17LinearCombinationISJ_Li1EffLNS1K_9ScaleType4KindE0ELNS_15FloatRoundStyleE2ESJ_EENS1_15EpilogueDefaultEEEEEvvEEEEvNT_6ParamsE:
        .type           _ZN7cutlass13device_kernelINS_4gemm6kernel13GemmUniversalIN4cute5tupleIJiiiiEEENS1_10collective13CollectiveMmaINS1_34MainloopSm90TmaGmmaWarpSpecializedILi4ENS5_IJNS4_1CILi2EEESB_NSA_ILi1EEEEEENS1_35KernelTmaWarpSpecializedCooperativeEEENS5_IJNSA_ILi128EEENSA_ILi64EEESH_EEENS_10tfloat32_tENS5_IJlSC_lEEESJ_SK_NS4_8TiledMMAINS4_8MMA_AtomIJNS4_4SM904GMMA29MMA_64x64x8_F32TF32TF32_SS_TNILNSO_7ScaleInE1ELSQ_1EEEEEENS4_6LayoutINS5_IJSB_SC_SC_EEENS5_IJSC_NSA_ILi0EEESV_EEEEENS5_IJNS4_10UnderscoreESY_SY_EEEEENS4_23SM90_TMA_LOAD_MULTICASTENS4_14ComposedLayoutINS4_7SwizzleILi3ELi4ELi3EEENS4_18smem_ptr_flag_bitsILi32EEENST_INS5_IJNSA_ILi8EEENSA_ILi32EEEEEENS5_IJS18_SC_EEEEEEEvNS4_8identityES11_S1C_vS1D_EENS_8epilogue10collective6detail29Sm90TmaWarpSpecializedAdapterINS1G_15DefaultEpilogueISJ_SK_SK_NS1F_6thread17LinearCombinationISJ_Li1EffLNS1K_9ScaleType4KindE0ELNS_15FloatRoundStyleE2ESJ_EENS1_15EpilogueDefaultEEEEEvvEEEEvNT_6ParamsE,@function
        .size           _ZN7cutlass13device_kernelINS_4gemm6kernel13GemmUniversalIN4cute5tupleIJiiiiEEENS1_10collective13CollectiveMmaINS1_34MainloopSm90TmaGmmaWarpSpecializedILi4ENS5_IJNS4_1CILi2EEESB_NSA_ILi1EEEEEENS1_35KernelTmaWarpSpecializedCooperativeEEENS5_IJNSA_ILi128EEENSA_ILi64EEESH_EEENS_10tfloat32_tENS5_IJlSC_lEEESJ_SK_NS4_8TiledMMAINS4_8MMA_AtomIJNS4_4SM904GMMA29MMA_64x64x8_F32TF32TF32_SS_TNILNSO_7ScaleInE1ELSQ_1EEEEEENS4_6LayoutINS5_IJSB_SC_SC_EEENS5_IJSC_NSA_ILi0EEESV_EEEEENS5_IJNS4_10UnderscoreESY_SY_EEEEENS4_23SM90_TMA_LOAD_MULTICASTENS4_14ComposedLayoutINS4_7SwizzleILi3ELi4ELi3EEENS4_18smem_ptr_flag_bitsILi32EEENST_INS5_IJNSA_ILi8EEENSA_ILi32EEEEEENS5_IJS18_SC_EEEEEEEvNS4_8identityES11_S1C_vS1D_EENS_8epilogue10collective6detail29Sm90TmaWarpSpecializedAdapterINS1G_15DefaultEpilogueISJ_SK_SK_NS1F_6thread17LinearCombinationISJ_Li1EffLNS1K_9ScaleType4KindE0ELNS_15FloatRoundStyleE2ESJ_EENS1_15EpilogueDefaultEEEEEvvEEEEvNT_6ParamsE,(.L_x_133 - _ZN7cutlass13device_kernelINS_4gemm6kernel13GemmUniversalIN4cute5tupleIJiiiiEEENS1_10collective13CollectiveMmaINS1_34MainloopSm90TmaGmmaWarpSpecializedILi4ENS5_IJNS4_1CILi2EEESB_NSA_ILi1EEEEEENS1_35KernelTmaWarpSpecializedCooperativeEEENS5_IJNSA_ILi128EEENSA_ILi64EEESH_EEENS_10tfloat32_tENS5_IJlSC_lEEESJ_SK_NS4_8TiledMMAINS4_8MMA_AtomIJNS4_4SM904GMMA29MMA_64x64x8_F32TF32TF32_SS_TNILNSO_7ScaleInE1ELSQ_1EEEEEENS4_6LayoutINS5_IJSB_SC_SC_EEENS5_IJSC_NSA_ILi0EEESV_EEEEENS5_IJNS4_10UnderscoreESY_SY_EEEEENS4_23SM90_TMA_LOAD_MULTICASTENS4_14ComposedLayoutINS4_7SwizzleILi3ELi4ELi3EEENS4_18smem_ptr_flag_bitsILi32EEENST_INS5_IJNSA_ILi8EEENSA_ILi32EEEEEENS5_IJS18_SC_EEEEEEEvNS4_8identityES11_S1C_vS1D_EENS_8epilogue10collective6detail29Sm90TmaWarpSpecializedAdapterINS1G_15DefaultEpilogueISJ_SK_SK_NS1F_6thread17LinearCombinationISJ_Li1EffLNS1K_9ScaleType4KindE0ELNS_15FloatRoundStyleE2ESJ_EENS1_15EpilogueDefaultEEEEEvvEEEEvNT_6ParamsE)
        .other          _ZN7cutlass13device_kernelINS_4gemm6kernel13GemmUniversalIN4cute5tupleIJiiiiEEENS1_10collective13CollectiveMmaINS1_34MainloopSm90TmaGmmaWarpSpecializedILi4ENS5_IJNS4_1CILi2EEESB_NSA_ILi1EEEEEENS1_35KernelTmaWarpSpecializedCooperativeEEENS5_IJNSA_ILi128EEENSA_ILi64EEESH_EEENS_10tfloat32_tENS5_IJlSC_lEEESJ_SK_NS4_8TiledMMAINS4_8MMA_AtomIJNS4_4SM904GMMA29MMA_64x64x8_F32TF32TF32_SS_TNILNSO_7ScaleInE1ELSQ_1EEEEEENS4_6LayoutINS5_IJSB_SC_SC_EEENS5_IJSC_NSA_ILi0EEESV_EEEEENS5_IJNS4_10UnderscoreESY_SY_EEEEENS4_23SM90_TMA_LOAD_MULTICASTENS4_14ComposedLayoutINS4_7SwizzleILi3ELi4ELi3EEENS4_18smem_ptr_flag_bitsILi32EEENST_INS5_IJNSA_ILi8EEENSA_ILi32EEEEEENS5_IJS18_SC_EEEEEEEvNS4_8identityES11_S1C_vS1D_EENS_8epilogue10collective6detail29Sm90TmaWarpSpecializedAdapterINS1G_15DefaultEpilogueISJ_SK_SK_NS1F_6thread17LinearCombinationISJ_Li1EffLNS1K_9ScaleType4KindE0ELNS_15FloatRoundStyleE2ESJ_EENS1_15EpilogueDefaultEEEEEvvEEEEvNT_6ParamsE,@"STO_CUDA_ENTRY STV_DEFAULT"
_ZN7cutlass13device_kernelINS_4gemm6kernel13GemmUniversalIN4cute5tupleIJiiiiEEENS1_10collective13CollectiveMmaINS1_34MainloopSm90TmaGmmaWarpSpecializedILi4ENS5_IJNS4_1CILi2EEESB_NSA_ILi1EEEEEENS1_35KernelTmaWarpSpecializedCooperativeEEENS5_IJNSA_ILi128EEENSA_ILi64EEESH_EEENS_10tfloat32_tENS5_IJlSC_lEEESJ_SK_NS4_8TiledMMAINS4_8MMA_AtomIJNS4_4SM904GMMA29MMA_64x64x8_F32TF32TF32_SS_TNILNSO_7ScaleInE1ELSQ_1EEEEEENS4_6LayoutINS5_IJSB_SC_SC_EEENS5_IJSC_NSA_ILi0EEESV_EEEEENS5_IJNS4_10UnderscoreESY_SY_EEEEENS4_23SM90_TMA_LOAD_MULTICASTENS4_14ComposedLayoutINS4_7SwizzleILi3ELi4ELi3EEENS4_18smem_ptr_flag_bitsILi32EEENST_INS5_IJNSA_ILi8EEENSA_ILi32EEEEEENS5_IJS18_SC_EEEEEEEvNS4_8identityES11_S1C_vS1D_EENS_8epilogue10collective6detail29Sm90TmaWarpSpecializedAdapterINS1G_15DefaultEpilogueISJ_SK_SK_NS1F_6thread17LinearCombinationISJ_Li1EffLNS1K_9ScaleType4KindE0ELNS_15FloatRoundStyleE2ESJ_EENS1_15EpilogueDefaultEEEEEvvEEEEvNT_6ParamsE:
[----:B------:R-:W0:Y:S01]  /*0000*/  LDC R1, c[0x0][0x28] ;  /* 0x00000a00ff017b82 */ /* 0x000e220000000800 */
[----:B------:R-:W1:Y:S01]  /*0010*/  S2R R63, SR_TID.X ;  /* 0x00000000003f7919 */ /* 0x000e620000002100 */
[----:B------:R-:W-:Y:S01]  /*0020*/  ELECT P0, URZ, PT ;  /* 0x00000000003f782f */ /* 0x000fe20003800000 */
[----:B------:R-:W-:Y:S01]  /*0030*/  BSSY B0, `(.L_x_0) ;  /* 0x000000f000007945 */ /* 0x000fe20003800000 */
[--C-:B-1----:R-:W-:Y:S02]  /*0040*/  SHF.R.U32.HI R0, RZ, 0x5, R63.reuse ;  /* 0x00000005ff007819 */ /* 0x102fe4000001163f */
[----:B------:R-:W-:-:S03]  /*0050*/  SHF.R.U32.HI R6, RZ, 0x7, R63 ;  /* 0x00000007ff067819 */ /* 0x000fc6000001163f */
[----:B------:R-:W1:Y:S04]  /*0060*/  SHFL.IDX PT, R2, R0, RZ, 0x1f ;  /* 0x00001fff00027589 */ /* 0x000e6800000e0000 */
[----:B------:R2:W3:Y:S01]  /*0070*/  SHFL.IDX PT, R5, R6, RZ, 0x1f ;  /* 0x00001fff06057589 */ /* 0x0004e200000e0000 */
[----:B-1----:R-:W-:-:S13]  /*0080*/  ISETP.NE.OR P0, PT, R2, RZ, !P0 ;  /* 0x000000ff0200720c */ /* 0x002fda0004705670 */
[----:B0-23--:R-:W-:Y:S05]  /*0090*/  @P0 BRA `(.L_x_1) ;  /* 0x0000000000200947 */ /* 0x00dfea0003800000 */
[----:B------:R-:W-:Y:S02]  /*00a0*/  ULDC.64 UR4, c[0x0][0x198] ;  /* 0x0000660000047ab9 */ /* 0x000fe40000000a00 */
[----:B------:R-:W-:Y:S02]  /*00b0*/  UIADD3 UR6, UP0, UR4, 0xf0, URZ ;  /* 0x000000f004067890 */ /* 0x000fe4000ff1e03f */
[----:B------:R-:W-:Y:S02]  /*00c0*/  UIADD3 UR4, UP1, UR4, 0x1f0, URZ ;  /* 0x000001f004047890 */ /* 0x000fe4000ff3e03f */
[----:B------:R-:W-:Y:S02]  /*00d0*/  UIADD3.X UR7, URZ, UR5, URZ, UP0, !UPT ;  /* 0x000000053f077290 */ /* 0x000fe400087fe43f */
[----:B------:R-:W-:-:S07]  /*00e0*/  UIADD3.X UR5, URZ, UR5, URZ, UP1, !UPT ;  /* 0x000000053f057290 */ /* 0x000fce0008ffe43f */
[----:B------:R0:W-:Y:S02]  /*00f0*/  UTMACCTL.PF [UR6] ;  /* 0x00000000060079b9 */ /* 0x0001e40008040000 */
[----:B------:R0:W-:Y:S02]  /*0100*/  UTMACCTL.PF [UR4] ;  /* 0x00000000040079b9 */ /* 0x0001e40008040000 */
[----:B0-----:R-:W-:Y:S01]  /*0110*/  NOP ;  /* 0x0000000000007918 */ /* 0x001fe20000000000 */
.L_x_1:
[----:B------:R-:W-:Y:S05]  /*0120*/  BSYNC B0 ;  /* 0x0000000000007941 */ /* 0x000fea0003800000 */
.L_x_0:
[----:B------:R-:W0:Y:S02]  /*0130*/  SHFL.IDX PT, R3, R0, RZ, 0x1f ;  /* 0x00001fff00037589 */ /* 0x000e2400000e0000 */
[----:B0-----:R-:W-:-:S13]  /*0140*/  ISETP.NE.AND P0, PT, R3, RZ, PT ;  /* 0x000000ff0300720c */ /* 0x001fda0003f05270 */
[----:B------:R-:W-:Y:S05]  /*0150*/  @P0 BRA `(.L_x_2) ;  /* 0x0000000000580947 */ /* 0x000fea0003800000 */
[----:B------:R-:W0:Y:S01]  /*0160*/  S2UR UR8, SR_CgaCtaId ;  /* 0x00000000000879c3 */ /* 0x000e220000008800 */
[----:B------:R-:W-:Y:S01]  /*0170*/  UMOV UR4, 0x400 ;  /* 0x0000040000047882 */ /* 0x000fe20000000000 */
[----:B------:R-:W-:Y:S01]  /*0180*/  UMOV UR5, 0x1 ;  /* 0x0000000100057882 */ /* 0x000fe20000000000 */
[----:B------:R-:W-:Y:S01]  /*0190*/  UMOV UR6, 0x6 ;  /* 0x0000000600067882 */ /* 0x000fe20000000000 */
[----:B------:R-:W-:Y:S01]  /*01a0*/  ELECT P0, URZ, PT ;  /* 0x00000000003f782f */ /* 0x000fe20003800000 */
[----:B------:R-:W-:-:S04]  /*01b0*/  UIADD3 UR6, -UR6, 0x100000, URZ ;  /* 0x0010000006067890 */ /* 0x000fc8000fffe13f */
[----:B------:R-:W-:Y:S02]  /*01c0*/  USHF.L.U32 UR7, UR6, 0xb, URZ ;  /* 0x0000000b06077899 */ /* 0x000fe4000800063f */
[----:B------:R-:W-:Y:S02]  /*01d0*/  USHF.L.U32 UR6, UR6, 0x1, URZ ;  /* 0x0000000106067899 */ /* 0x000fe4000800063f */
[----:B0-----:R-:W-:Y:S02]  /*01e0*/  ULEA UR8, UR8, UR4, 0x18 ;  /* 0x0000000408087291 */ /* 0x001fe4000f8ec03f */
[----:B------:R-:W-:-:S04]  /*01f0*/  UIADD3 UR4, -UR5, 0x100000, URZ ;  /* 0x0010000005047890 */ /* 0x000fc8000fffe13f */
[----:B------:R-:W-:Y:S02]  /*0200*/  USHF.L.U32 UR5, UR4, 0xb, URZ ;  /* 0x0000000b04057899 */ /* 0x000fe4000800063f */
[----:B------:R-:W-:Y:S01]  /*0210*/  USHF.L.U32 UR4, UR4, 0x1, URZ ;  /* 0x0000000104047899 */ /* 0x000fe2000800063f */
[----:B------:R-:W0:Y:S11]  /*0220*/  FENCE.VIEW.ASYNC.S ;  /* 0x00000000000073c6 */ /* 0x000e360000000000 */
[----:B0-----:R0:W1:Y:S01]  /*0230*/  SYNCS.EXCH.64 URZ, [UR8], UR4 ;  /* 0x00000004083f75b2 */ /* 0x0010620008000100 */
[----:B------:R0:W2:Y:S01]  /*0240*/  SYNCS.EXCH.64 URZ, [UR8+0x20], UR6 ;  /* 0x00002006083f75b2 */ /* 0x0000a20008000100 */
[----:B------:R0:W3:Y:S01]  /*0250*/  SYNCS.EXCH.64 URZ, [UR8+0x8], UR4 ;  /* 0x00000804083f75b2 */ /* 0x0000e20008000100 */
[----:B------:R0:W4:Y:S01]  /*0260*/  SYNCS.EXCH.64 URZ, [UR8+0x28], UR6 ;  /* 0x00002806083f75b2 */ /* 0x0001220008000100 */
[----:B------:R0:W0:Y:S01]  /*0270*/  SYNCS.EXCH.64 URZ, [UR8+0x10], UR4 ;  /* 0x00001004083f75b2 */ /* 0x0000220008000100 */
[----:B------:R0:W0:Y:S01]  /*0280*/  SYNCS.EXCH.64 URZ, [UR8+0x30], UR6 ;  /* 0x00003006083f75b2 */ /* 0x0000220008000100 */
[----:B------:R0:W0:Y:S01]  /*0290*/  SYNCS.EXCH.64 URZ, [UR8+0x18], UR4 ;  /* 0x00001804083f75b2 */ /* 0x0000220008000100 */
[----:B------:R0:W0:Y:S01]  /*02a0*/  SYNCS.EXCH.64 URZ, [UR8+0x38], UR6 ;  /* 0x00003806083f75b2 */ /* 0x0000220008000100 */
[----:B------:R-:W-:Y:S01]  /*02b0*/  NOP ;  /* 0x0000000000007918 */ /* 0x000fe20000000000 */
.L_x_2:
[----:B------:R-:W-:Y:S01]  /*02c0*/  SHF.R.S32.HI R4, RZ, 0x1f, R63 ;  /* 0x0000001fff047819 */ /* 0x000fe2000001143f */
[----:B------:R-:W5:Y:S01]  /*02d0*/  SHFL.IDX PT, R0, R0, RZ, 0x1f ;  /* 0x00001fff00007589 */ /* 0x000f6200000e0000 */
[----:B0-----:R-:W0:Y:S01]  /*02e0*/  S2UR UR8, SR_CTAID.X ;  /* 0x00000000000879c3 */ /* 0x001e220000002500 */
[----:B------:R-:W-:Y:S02]  /*02f0*/  ELECT P0, URZ, PT ;  /* 0x00000000003f782f */ /* 0x000fe40003800000 */
[----:B------:R-:W-:Y:S01]  /*0300*/  LEA.HI R4, R4, R63, RZ, 0x7 ;  /* 0x0000003f04047211 */ /* 0x000fe200078f38ff */
[----:B------:R-:W-:Y:S01]  /*0310*/  ULDC UR4, c[0x0][0x150] ;  /* 0x0000540000047ab9 */ /* 0x000fe20000000800 */
[----:B------:R-:W-:Y:S01]  /*0320*/  SHF.R.S32.HI R10, RZ, 0x1f, R3 ;  /* 0x0000001fff0a7819 */ /* 0x000fe20000011403 */
[----:B------:R-:W-:Y:S01]  /*0330*/  NOP ;  /* 0x0000000000007918 */ /* 0x000fe20000000000 */
[----:B------:R-:W-:Y:S01]  /*0340*/  LOP3.LUT R4, R4, 0xffffff80, RZ, 0xc0, !PT ;  /* 0xffffff8004047812 */ /* 0x000fe200078ec0ff */
[----:B------:R-:W-:Y:S01]  /*0350*/  NOP ;  /* 0x0000000000007918 */ /* 0x000fe20000000000 */
[----:B------:R-:W-:Y:S01]  /*0360*/  LEA.HI R10, R10, R3, RZ, 0x2 ;  /* 0x000000030a0a7211 */ /* 0x000fe200078f10ff */
[----:B------:R-:W1:Y:S01]  /*0370*/  LDC R12, c[0x0][0x144] ;  /* 0x00005100ff0c7b82 */ /* 0x000e620000000800 */
[----:B------:R-:W-:Y:S01]  /*0380*/  IMAD.MOV.U32 R22, RZ, RZ, 0x1 ;  /* 0x00000001ff167424 */ /* 0x000fe200078e00ff */
[----:B------:R-:W-:Y:S01]  /*0390*/  ISETP.NE.AND P3, PT, R5, RZ, PT ;  /* 0x000000ff0500720c */ /* 0x000fe20003f65270 */
[----:B------:R-:W-:Y:S01]  /*03a0*/  IMAD.IADD R8, R63, 0x1, -R4 ;  /* 0x000000013f087824 */ /* 0x000fe200078e0a04 */
[----:B------:R-:W-:Y:S01]  /*03b0*/  LOP3.LUT R10, R10, 0x3ffffffc, RZ, 0xc0, !PT ;  /* 0x3ffffffc0a0a7812 */ /* 0x000fe200078ec0ff */
[----:B------:R-:W2:Y:S03]  /*03c0*/  S2R R4, SR_CTAID.Y ;  /* 0x0000000000047919 */ /* 0x000ea60000002600 */
[----:B------:R-:W-:Y:S01]  /*03d0*/  SHF.R.S32.HI R7, RZ, 0x1f, R8 ;  /* 0x0000001fff077819 */ /* 0x000fe20000011408 */
[----:B------:R-:W-:Y:S01]  /*03e0*/  IMAD.IADD R10, R3, 0x1, -R10 ;  /* 0x00000001030a7824 */ /* 0x000fe200078e0a0a */
[----:B------:R-:W3:Y:S02]  /*03f0*/  LDC R14, c[0x0][0x140] ;  /* 0x00005000ff0e7b82 */ /* 0x000ee40000000800 */
[----:B------:R-:W-:-:S02]  /*0400*/  LEA.HI R7, R7, R8, RZ, 0x3 ;  /* 0x0000000807077211 */ /* 0x000fc400078f18ff */
[----:B-----5:R-:W-:Y:S02]  /*0410*/  ISETP.NE.OR P0, PT, R0, RZ, !P0 ;  /* 0x000000ff0000720c */ /* 0x020fe40004705670 */
[--C-:B------:R-:W-:Y:S02]  /*0420*/  SHF.R.S32.HI R0, RZ, 0x3, R7.reuse ;  /* 0x00000003ff007819 */ /* 0x100fe40000011407 */
[----:B------:R-:W-:Y:S02]  /*0430*/  SHF.R.S32.HI R7, RZ, 0x1f, R7 ;  /* 0x0000001fff077819 */ /* 0x000fe40000011407 */
[----:B0-----:R-:W-:Y:S02]  /*0440*/  I2FP.F32.U32 R9, UR8 ;  /* 0x0000000800097c45 */ /* 0x001fe40008201000 */
[----:B------:R-:W-:-:S03]  /*0450*/  LEA.HI R7, R7, R0, RZ, 0x2 ;  /* 0x0000000007077211 */ /* 0x000fc600078f10ff */
[----:B------:R-:W-:Y:S01]  /*0460*/  FMUL R9, R9, UR4 ;  /* 0x0000000409097c20 */ /* 0x000fe20008400000 */
[----:B------:R-:W-:Y:S01]  /*0470*/  LOP3.LUT R7, R7, 0xfffffffc, RZ, 0xc0, !PT ;  /* 0xfffffffc07077812 */ /* 0x000fe200078ec0ff */
[----:B------:R-:W-:Y:S01]  /*0480*/  VOTEU.ALL UP0, P0 ;  /* 0x00000000003f7886 */ /* 0x000fe20000000000 */
[----:B------:R-:W-:Y:S01]  /*0490*/  ULDC UR4, c[0x0][0x154] ;  /* 0x0000550000047ab9 */ /* 0x000fe20000000800 */
[----:B------:R-:W-:Y:S02]  /*04a0*/  VOTEU.ALL UP1, P0 ;  /* 0x00000000003f7886 */ /* 0x000fe40000020000 */
[----:B------:R-:W0:Y:S01]  /*04b0*/  F2I.U32.TRUNC.NTZ R9, R9 ;  /* 0x0000000900097305 */ /* 0x000e22000020f000 */
[----:B------:R-:W-:Y:S01]  /*04c0*/  IMAD.IADD R7, R0, 0x1, -R7 ;  /* 0x0000000100077824 */ /* 0x000fe200078e0a07 */
[----:B------:R-:W5:Y:S01]  /*04d0*/  @!UP0 S2UR UR7, SR_CgaCtaId ;  /* 0x00000000000789c3 */ /* 0x000f620000008800 */
[----:B------:R-:W-:Y:S01]  /*04e0*/  @!UP0 UMOV UR6, 0x400 ;  /* 0x0000040000068882 */ /* 0x000fe20000000000 */
[----:B---3--:R-:W-:Y:S01]  /*04f0*/  ISETP.EQ.U32.AND P2, PT, R14, 0x1, PT ;  /* 0x000000010e00780c */ /* 0x008fe20003f42070 */
[----:B------:R-:W-:Y:S01]  /*0500*/  IMAD R10, R10, 0x4, R7 ;  /* 0x000000040a0a7824 */ /* 0x000fe200078e0207 */
[----:B--2---:R-:W-:-:S03]  /*0510*/  I2FP.F32.U32 R3, R4 ;  /* 0x0000000400037245 */ /* 0x004fc60000201000 */
[C---:B------:R-:W-:Y:S01]  /*0520*/  IMAD.SHL.U32 R19, R10.reuse, 0x4, RZ ;  /* 0x000000040a137824 */ /* 0x040fe200078e00ff */
[----:B------:R-:W-:Y:S01]  /*0530*/  LEA.HI R0, R10, R10, RZ, 0x1 ;  /* 0x0000000a0a007211 */ /* 0x000fe200078f08ff */
[----:B------:R-:W-:Y:S01]  /*0540*/  FMUL R13, R3, UR4 ;  /* 0x00000004030d7c20 */ /* 0x000fe20008400000 */
[----:B------:R-:W2:Y:S01]  /*0550*/  LDC R7, c[0x0][0x148] ;  /* 0x00005200ff077b82 */ /* 0x000ea20000000800 */
[----:B------:R-:W-:Y:S01]  /*0560*/  UMOV UR4, 0x20 ;  /* 0x0000002000047882 */ /* 0x000fe20000000000 */
[----:B------:R-:W-:Y:S01]  /*0570*/  LOP3.LUT R11, R0, 0xfffffffe, RZ, 0xc0, !PT ;  /* 0xfffffffe000b7812 */ /* 0x000fe200078ec0ff */
[----:B0-----:R-:W-:Y:S01]  /*0580*/  IMAD.MOV R15, RZ, RZ, -R9 ;  /* 0x000000ffff0f7224 */ /* 0x001fe200078e0a09 */
[----:B------:R-:W-:Y:S01]  /*0590*/  SHF.R.S32.HI R9, RZ, 0x1f, R2 ;  /* 0x0000001fff097819 */ /* 0x000fe20000011402 */
[----:B------:R-:W0:Y:S01]  /*05a0*/  F2I.U32.TRUNC.NTZ R13, R13 ;  /* 0x0000000d000d7305 */ /* 0x000e22000020f000 */
[----:B------:R-:W-:Y:S01]  /*05b0*/  LOP3.LUT R19, R10, 0xc, R19, 0x78, !PT ;  /* 0x0000000c0a137812 */ /* 0x000fe200078e7813 */
[----:B-1----:R-:W-:Y:S01]  /*05c0*/  IMAD R3, R12, R15, UR8 ;  /* 0x000000080c037e24 */ /* 0x002fe2000f8e020f */
[----:B------:R-:W-:Y:S01]  /*05d0*/  LEA.HI R9, R9, R2, RZ, 0x2 ;  /* 0x0000000209097211 */ /* 0x000fe200078f10ff */
[----:B------:R-:W-:Y:S01]  /*05e0*/  IMAD.IADD R0, R10, 0x1, -R11 ;  /* 0x000000010a007824 */ /* 0x000fe200078e0a0b */
[----:B------:R-:W-:-:S04]  /*05f0*/  @!UP0 UIADD3 UR4, -UR4, 0x100000, URZ ;  /* 0x0010000004048890 */ /* 0x000fc8000fffe13f */
[----:B------:R-:W-:Y:S02]  /*0600*/  @!UP0 USHF.L.U32 UR5, UR4, 0xb, URZ ;  /* 0x0000000b04058899 */ /* 0x000fe4000800063f */
[----:B------:R-:W-:Y:S01]  /*0610*/  @!UP0 USHF.L.U32 UR4, UR4, 0x1, URZ ;  /* 0x0000000104048899 */ /* 0x000fe2000800063f */
[----:B------:R-:W-:Y:S01]  /*0620*/  VIADD R10, R5, 0xffffffff ;  /* 0xffffffff050a7836 */ /* 0x000fe20000000000 */
[----:B------:R-:W-:Y:S02]  /*0630*/  LOP3.LUT R9, R9, 0xfffffffc, RZ, 0xc0, !PT ;  /* 0xfffffffc09097812 */ /* 0x000fe400078ec0ff */
[----:B------:R-:W-:Y:S01]  /*0640*/  ISETP.NE.AND P4, PT, R0, R3, PT ;  /* 0x000000030000720c */ /* 0x000fe20003f85270 */
[----:B-----5:R-:W-:Y:S01]  /*0650*/  @!UP0 ULEA UR6, UR7, UR6, 0x18 ;  /* 0x0000000607068291 */ /* 0x020fe2000f8ec03f */
[----:B------:R-:W-:Y:S01]  /*0660*/  ISETP.GE.U32.AND P6, PT, R10, 0x2, PT ;  /* 0x000000020a00780c */ /* 0x000fe20003fc6070 */
[----:B------:R-:W-:Y:S01]  /*0670*/  IMAD.IADD R0, R2, 0x1, -R9 ;  /* 0x0000000102007824 */ /* 0x000fe200078e0a09 */
[----:B------:R-:W-:Y:S01]  /*0680*/  VOTEU.ALL UP0, P0 ;  /* 0x00000000003f7886 */ /* 0x000fe20000000000 */
[----:B------:R-:W-:Y:S01]  /*0690*/  LOP3.LUT P0, RZ, R8, 0x7, RZ, 0xc0, !PT ;  /* 0x0000000708ff7812 */ /* 0x000fe2000780c0ff */
[----:B0-----:R-:W-:Y:S01]  /*06a0*/  IMAD.MOV R20, RZ, RZ, -R13 ;  /* 0x000000ffff147224 */ /* 0x001fe200078e0a0d */
[----:B------:R-:W-:-:S02]  /*06b0*/  LOP3.LUT R11, R63, 0x7f, RZ, 0xc0, !PT ;  /* 0x0000007f3f0b7812 */ /* 0x000fc400078ec0ff */
[C---:B------:R-:W-:Y:S01]  /*06c0*/  ISETP.NE.AND P1, PT, R0.reuse, 0x3, PT ;  /* 0x000000030000780c */ /* 0x040fe20003f25270 */
[----:B--2---:R-:W-:Y:S01]  /*06d0*/  IMAD R9, R7, R20, R4 ;  /* 0x0000001407097224 */ /* 0x004fe200078e0204 */
[C---:B------:R-:W-:Y:S02]  /*06e0*/  ISETP.LT.U32.AND P0, PT, R19.reuse, 0x4, !P0 ;  /* 0x000000041300780c */ /* 0x040fe40004701070 */
[----:B------:R-:W-:Y:S01]  /*06f0*/  @P4 LEA.HI R2, R19, R19, RZ, 0x1 ;  /* 0x0000001313024211 */ /* 0x000fe200078f08ff */
[----:B------:R-:W0:Y:S02]  /*0700*/  FENCE.VIEW.ASYNC.S ;  /* 0x00000000000073c6 */ /* 0x000e240000000000 */
[----:B0-----:R0:W1:Y:S01]  /*0710*/  @!UP0 SYNCS.EXCH.64 URZ, [UR6+0x50], UR4 ;  /* 0x00005004063f85b2 */ /* 0x0010620008000100 */
[----:B------:R-:W-:Y:S02]  /*0720*/  ISETP.EQ.OR P1, PT, R0, RZ, !P1 ;  /* 0x000000ff0000720c */ /* 0x000fe40004f22670 */
[----:B------:R-:W-:-:S02]  /*0730*/  @P4 SHF.R.S32.HI R2, RZ, 0x1, R2 ;  /* 0x00000001ff024819 */ /* 0x000fc40000011402 */
[----:B------:R-:W-:Y:S02]  /*0740*/  ISETP.EQ.AND P1, PT, R5, RZ, P1 ;  /* 0x000000ff0500720c */ /* 0x000fe40000f22270 */
[----:B------:R-:W-:Y:S02]  /*0750*/  @P4 ISETP.NE.AND P5, PT, R2, R9, PT ;  /* 0x000000090200420c */ /* 0x000fe40003fa5270 */
[----:B------:R-:W-:Y:S02]  /*0760*/  SEL R9, RZ, 0x1, !P0 ;  /* 0x00000001ff097807 */ /* 0x000fe40004000000 */
[----:B------:R-:W-:Y:S02]  /*0770*/  @P4 SEL R22, RZ, 0x1, P5 ;  /* 0x00000001ff164807 */ /* 0x000fe40002800000 */
[----:B------:R-:W-:Y:S02]  /*0780*/  SEL R18, RZ, 0x1, !P1 ;  /* 0x00000001ff127807 */ /* 0x000fe40004800000 */
[----:B------:R-:W-:Y:S01]  /*0790*/  LOP3.LUT R22, R22, R9, RZ, 0xc0, !PT ;  /* 0x0000000916167212 */ /* 0x000fe200078ec0ff */
[----:B------:R0:W2:Y:S01]  /*07a0*/  @!UP1 SYNCS.EXCH.64 URZ, [UR6+0x58], UR4 ;  /* 0x00005804063f95b2 */ /* 0x0000a20008000100 */
[----:B------:R-:W-:Y:S01]  /*07b0*/  SEL R18, R18, 0x2, P6 ;  /* 0x0000000212127807 */ /* 0x000fe20003000000 */
[----:B------:R-:W-:Y:S01]  /*07c0*/  NOP ;  /* 0x0000000000007918 */ /* 0x000fe20000000000 */
[----:B------:R-:W-:Y:S05]  /*07d0*/  @!P2 BRA `(.L_x_3) ;  /* 0x000000000008a947 */ /* 0x000fea0003800000 */
[----:B-12-4-:R-:W-:Y:S01]  /*07e0*/  UCGABAR_ARV ;  /* 0x00000000000079c7 */ /* 0x016fe20008000000 */
[----:B------:R-:W-:Y:S05]  /*07f0*/  BRA `(.L_x_4) ;  /* 0x0000000000047947 */ /* 0x000fea0003800000 */
.L_x_3:
[----:B-12-4-:R-:W-:Y:S01]  /*0800*/  NOP ;  /* 0x0000000000007918 */ /* 0x016fe20000000000 */
.L_x_4:
[----:B------:R-:W1:Y:S01]  /*0810*/  LDC R2, c[0x0][0x65c] ;  /* 0x00019700ff027b82 */ /* 0x000e620000000800 */
[----:B------:R-:W-:Y:S02]  /*0820*/  IMAD.U32 R8, RZ, RZ, UR8 ;  /* 0x00000008ff087e24 */ /* 0x000fe4000f8e00ff */
[----:B------:R-:W-:Y:S01]  /*0830*/  IMAD.MOV.U32 R9, RZ, RZ, RZ ;  /* 0x000000ffff097224 */ /* 0x000fe200078e00ff */
[----:B-1----:R-:W-:-:S04]  /*0840*/  ISETP.NE.AND P1, PT, R2, 0x1, PT ;  /* 0x000000010200780c */ /* 0x002fc80003f25270 */
[----:B------:R-:W-:-:S09]  /*0850*/  P2R R5, PR, RZ, 0x2 ;  /* 0x00000002ff057803 */ /* 0x000fd20000000000 */
[----:B------:R-:W1:Y:S01]  /*0860*/  @P1 LDC R17, c[0x0][0x10] ;  /* 0x00000400ff111b82 */ /* 0x000e620000000800 */
[----:B------:R-:W-:Y:S02]  /*0870*/  @P1 IMAD.MOV.U32 R5, RZ, RZ, RZ ;  /* 0x000000ffff051224 */ /* 0x000fe400078e00ff */
[----:B------:R-:W-:-:S05]  /*0880*/  @P1 IMAD.MOV.U32 R15, RZ, RZ, RZ ;  /* 0x000000ffff0f1224 */ /* 0x000fca00078e00ff */
[----:B------:R-:W2:Y:S01]  /*0890*/  @!P1 LDC R13, c[0x0][0xc] ;  /* 0x00000300ff0d9b82 */ /* 0x000ea20000000800 */
[----:B0-----:R-:W-:Y:S01]  /*08a0*/  ULDC UR4, c[0x0][0xc] ;  /* 0x0000030000047ab9 */ /* 0x001fe20000000800 */
[----:B------:R-:W-:Y:S01]  /*08b0*/  ULDC UR5, c[0x0][0x10] ;  /* 0x0000040000057ab9 */ /* 0x000fe20000000800 */
[----:B------:R-:W-:Y:S01]  /*08c0*/  ULDC UR6, c[0x0][0x14] ;  /* 0x0000050000067ab9 */ /* 0x000fe20000000800 */
[----:B------:R-:W-:-:S04]  /*08d0*/  UIMAD.WIDE.U32 UR4, UR4, UR5, URZ ;  /* 0x00000005040472a5 */ /* 0x000fc8000f8e003f */
[----:B------:R-:W-:Y:S02]  /*08e0*/  UIMAD.WIDE.U32 UR38, UR4, UR6, URZ ;  /* 0x00000006042672a5 */ /* 0x000fe4000f8e003f */
[----:B------:R-:W-:-:S04]  /*08f0*/  UIMAD UR41, UR5, UR6, URZ ;  /* 0x00000006052972a4 */ /* 0x000fc8000f8e023f */
[----:B------:R-:W-:Y:S01]  /*0900*/  UIADD3 UR41, UR39, UR41, URZ ;  /* 0x0000002927297290 */ /* 0x000fe2000fffe03f */
[----:B-1----:R-:W-:-:S04]  /*0910*/  @P1 IMAD.WIDE.U32 R16, R17, UR8, R4 ;  /* 0x0000000811101c25 */ /* 0x002fc8000f8e0004 */
[----:B------:R-:W-:Y:S02]  /*0920*/  @P1 IMAD.IADD R17, R17, 0x1, R15 ;  /* 0x0000000111111824 */ /* 0x000fe400078e020f */
[----:B--2---:R-:W-:-:S04]  /*0930*/  @!P1 IMAD.WIDE.U32 R8, R4, R13, R8 ;  /* 0x0000000d04089225 */ /* 0x004fc800078e0008 */
[----:B------:R-:W-:Y:S02]  /*0940*/  @!P1 IMAD.MOV.U32 R16, RZ, RZ, R8 ;  /* 0x000000ffff109224 */ /* 0x000fe400078e0008 */
[----:B------:R-:W-:Y:S01]  /*0950*/  @!P1 IMAD.MOV.U32 R17, RZ, RZ, R9 ;  /* 0x000000ffff119224 */ /* 0x000fe200078e0009 */
[----:B------:R-:W-:Y:S06]  /*0960*/  @!P2 BRA `(.L_x_5) ;  /* 0x00000000000ca947 */ /* 0x000fec0003800000 */
[----:B------:R-:W-:Y:S01]  /*0970*/  UCGABAR_WAIT ;  /* 0x0000000000007dc7 */ /* 0x000fe20008000000 */
[----:B------:R-:W-:Y:S01]  /*0980*/  CCTL.IVALL ;  /* 0x00000000ff00798f */ /* 0x000fe20002000000 */
[----:B------:R-:W-:Y:S05]  /*0990*/  BRA `(.L_x_6) ;  /* 0x0000000000047947 */ /* 0x000fea0003800000 */
.L_x_5:
[----:B------:R-:W-:Y:S06]  /*09a0*/  BAR.SYNC.DEFER_BLOCKING 0x0 ;  /* 0x0000000000007b1d */ /* 0x000fec0000010000 */
.L_x_6:
[----:B------:R-:W-:Y:S05]  /*09b0*/  @!P3 BRA `(.L_x_7) ;  /* 0x0000004000d4b947 */ /* 0x000fea0003800000 */
[----:B------:R-:W-:-:S13]  /*09c0*/  ISETP.GT.U32.AND P0, PT, R10, 0x1, PT ;  /* 0x000000010a00780c */ /* 0x000fda0003f04070 */
[----:B------:R-:W-:Y:S05]  /*09d0*/  @P0 EXIT ;  /* 0x000000000000094d */ /* 0x000fea0003800000 */
[----:B------:R-:W-:Y:S01]  /*09e0*/  ULDC.64 UR4, c[0x0][0x650] ;  /* 0x0001940000047ab9 */ /* 0x000fe20000000a00 */
[----:B------:R-:W-:Y:S01]  /*09f0*/  PRMT R0, RZ, 0x7610, R0 ;  /* 0x00007610ff007816 */ /* 0x000fe20000000000 */
[----:B------:R-:W-:Y:S01]  /*0a00*/  IMAD.MOV.U32 R71, RZ, RZ, -0x1 ;  /* 0xffffffffff477424 */ /* 0x000fe200078e00ff */
[----:B------:R-:W-:Y:S01]  /*0a10*/  ISETP.GE.U32.AND P0, PT, R16, UR4, PT ;  /* 0x0000000410007c0c */ /* 0x000fe2000bf06070 */
[----:B------:R-:W-:Y:S02]  /*0a20*/  IMAD.MOV.U32 R70, RZ, RZ, -0x1 ;  /* 0xffffffffff467424 */ /* 0x000fe400078e00ff */
[----:B------:R-:W-:Y:S01]  /*0a30*/  IMAD.MOV.U32 R69, RZ, RZ, -0x1 ;  /* 0xffffffffff457424 */ /* 0x000fe200078e00ff */
[----:B------:R-:W-:-:S13]  /*0a40*/  ISETP.GE.U32.AND.EX P0, PT, R17, UR5, PT, P0 ;  /* 0x0000000511007c0c */ /* 0x000fda000bf06100 */
[----:B------:R-:W-:Y:S05]  /*0a50*/  @P0 BRA `(.L_x_8) ;  /* 0x0000000400280947 */ /* 0x000fea0003800000 */
[----:B------:R-:W0:Y:S01]  /*0a60*/  LDC.64 R24, c[0x0][0x628] ;  /* 0x00018a00ff187b82 */ /* 0x000e220000000a00 */
[----:B------:R-:W-:Y:S02]  /*0a70*/  IMAD.MOV.U32 R8, RZ, RZ, R16 ;  /* 0x000000ffff087224 */ /* 0x000fe400078e0010 */
[----:B------:R-:W-:-:S05]  /*0a80*/  IMAD.MOV.U32 R9, RZ, RZ, R17 ;  /* 0x000000ffff097224 */ /* 0x000fca00078e0011 */
[----:B------:R-:W1:Y:S08]  /*0a90*/  LDC R0, c[0x0][0x630] ;  /* 0x00018c00ff007b82 */ /* 0x000e700000000800 */
[----:B------:R-:W2:Y:S01]  /*0aa0*/  LDC.64 R26, c[0x0][0x620] ;  /* 0x00018800ff1a7b82 */ /* 0x000ea20000000a00 */
[----:B0-----:R-:W-:-:S04]  /*0ab0*/  ISETP.NE.U32.AND P0, PT, R24, RZ, PT ;  /* 0x000000ff1800720c */ /* 0x001fc80003f05070 */
[----:B------:R-:W-:-:S13]  /*0ac0*/  ISETP.NE.AND.EX P0, PT, R25, RZ, PT, P0 ;  /* 0x000000ff1900720c */ /* 0x000fda0003f05300 */
[----:B-12---:R-:W-:Y:S05]  /*0ad0*/  @!P0 BRA `(.L_x_9) ;  /* 0x0000000000288947 */ /* 0x006fea0003800000 */
[----:B------:R-:W0:Y:S02]  /*0ae0*/  LDC R15, c[0x0][0x634] ;  /* 0x00018d00ff0f7b82 */ /* 0x000e240000000800 */
[----:B0-----:R-:W-:-:S05]  /*0af0*/  IADD3 R15, P0, R16, R15, RZ ;  /* 0x0000000f100f7210 */ /* 0x001fca0007f1e0ff */
[----:B------:R-:W-:-:S04]  /*0b00*/  IMAD.X R21, RZ, RZ, R17, P0 ;  /* 0x000000ffff157224 */ /* 0x000fc800000e0611 */
[----:B------:R-:W-:-:S04]  /*0b10*/  IMAD.WIDE.U32 R8, R21, R24, RZ ;  /* 0x0000001815087225 */ /* 0x000fc800078e00ff */
[----:B------:R-:W-:-:S04]  /*0b20*/  IMAD.WIDE.U32 R12, P0, R15, R25, R8 ;  /* 0x000000190f0c7225 */ /* 0x000fc80007800008 */
[----:B------:R-:W-:-:S04]  /*0b30*/  IMAD.WIDE.U32 R8, R15, R24, RZ ;  /* 0x000000180f087225 */ /* 0x000fc800078e00ff */
[----:B------:R-:W-:Y:S01]  /*0b40*/  IMAD.X R15, RZ, RZ, RZ, P0 ;  /* 0x000000ffff0f7224 */ /* 0x000fe200000e06ff */
[----:B------:R-:W-:Y:S01]  /*0b50*/  IADD3 RZ, P0, R9, R12, RZ ;  /* 0x0000000c09ff7210 */ /* 0x000fe20007f1e0ff */
[----:B------:R-:W-:-:S04]  /*0b60*/  IMAD.MOV.U32 R14, RZ, RZ, R13 ;  /* 0x000000ffff0e7224 */ /* 0x000fc800078e000d */
[----:B------:R-:W-:-:S08]  /*0b70*/  IMAD.WIDE.U32.X R8, R21, R25, R14, P0 ;  /* 0x0000001915087225 */ /* 0x000fd000000e040e */
.L_x_9:
[----:B------:R-:W0:Y:S01]  /*0b80*/  LDC.64 R28, c[0x0][0x640] ;  /* 0x00019000ff1c7b82 */ /* 0x000e220000000a00 */
[--C-:B------:R-:W-:Y:S01]  /*0b90*/  SHF.R.U64 R69, R8, R0, R9.reuse ;  /* 0x0000000008457219 */ /* 0x100fe20000001209 */
[----:B------:R-:W-:Y:S01]  /*0ba0*/  IMAD R20, R7, R20, R4 ;  /* 0x0000001407147224 */ /* 0x000fe200078e0204 */
[----:B------:R-:W-:Y:S02]  /*0bb0*/  SHF.R.U32.HI R0, RZ, R0, R9 ;  /* 0x00000000ff007219 */ /* 0x000fe40000011609 */
[----:B------:R-:W-:-:S03]  /*0bc0*/  IADD3 R5, P0, RZ, -R69, RZ ;  /* 0x80000045ff057210 */ /* 0x000fc60007f1e0ff */
[----:B------:R-:W1:Y:S02]  /*0bd0*/  LDC R12, c[0x0][0x618] ;  /* 0x00018600ff0c7b82 */ /* 0x000e640000000800 */
[----:B------:R-:W-:-:S04]  /*0be0*/  IMAD.X R9, RZ, RZ, ~R0, P0 ;  /* 0x000000ffff097224 */ /* 0x000fc800000e0e00 */
[-C--:B------:R-:W-:Y:S02]  /*0bf0*/  IMAD R0, R9, R26.reuse, RZ ;  /* 0x0000001a09007224 */ /* 0x080fe400078e02ff */
[----:B------:R-:W2:Y:S01]  /*0c00*/  LDC R14, c[0x0][0x608] ;  /* 0x00018200ff0e7b82 */ /* 0x000ea20000000800 */
[----:B------:R-:W-:-:S04]  /*0c10*/  IMAD.WIDE.U32 R8, R5, R26, R16 ;  /* 0x0000001a05087225 */ /* 0x000fc800078e0010 */
[----:B------:R-:W-:Y:S02]  /*0c20*/  IMAD R5, R5, R27, R0 ;  /* 0x0000001b05057224 */ /* 0x000fe400078e0200 */
[----:B------:R-:W-:Y:S01]  /*0c30*/  IMAD.MOV.U32 R27, RZ, RZ, 0x1 ;  /* 0x00000001ff1b7424 */ /* 0x000fe200078e00ff */
[----:B------:R-:W3:Y:S01]  /*0c40*/  LDC R24, c[0x0][0x658] ;  /* 0x00019600ff187b82 */ /* 0x000ee20000000800 */
[----:B------:R-:W-:Y:S01]  /*0c50*/  IMAD.IADD R5, R9, 0x1, R5 ;  /* 0x0000000109057824 */ /* 0x000fe200078e0205 */
[----:B0-----:R-:W-:Y:S01]  /*0c60*/  ISETP.NE.U32.AND P0, PT, R28, RZ, PT ;  /* 0x000000ff1c00720c */ /* 0x001fe20003f05070 */
[----:B------:R-:W-:-:S03]  /*0c70*/  IMAD.MOV.U32 R9, RZ, RZ, -0x1 ;  /* 0xffffffffff097424 */ /* 0x000fc600078e00ff */
[----:B------:R-:W-:Y:S02]  /*0c80*/  ISETP.NE.AND.EX P0, PT, R29, RZ, PT, P0 ;  /* 0x000000ff1d00720c */ /* 0x000fe40003f05300 */
[----:B------:R-:W0:Y:S01]  /*0c90*/  LDC R21, c[0x0][0x600] ;  /* 0x00018000ff157b82 */ /* 0x000e220000000800 */
[-CC-:B-1----:R-:W-:Y:S02]  /*0ca0*/  SHF.R.U64 R10, R8, R12.reuse, R5.reuse ;  /* 0x0000000c080a7219 */ /* 0x182fe40000001205 */
[----:B------:R-:W-:-:S05]  /*0cb0*/  SHF.R.U32.HI R5, RZ, R12, R5 ;  /* 0x0000000cff057219 */ /* 0x000fca0000011605 */
[----:B------:R-:W1:Y:S01]  /*0cc0*/  LDC R23, c[0x0][0x648] ;  /* 0x00019200ff177b82 */ /* 0x000e620000000800 */
[-CC-:B--2---:R-:W-:Y:S02]  /*0cd0*/  SHF.R.U64 R30, R10, R14.reuse, R5.reuse ;  /* 0x0000000e0a1e7219 */ /* 0x184fe40000001205 */
[----:B------:R-:W-:-:S05]  /*0ce0*/  SHF.R.U32.HI R5, RZ, R14, R5 ;  /* 0x0000000eff057219 */ /* 0x000fca0000011605 */
[----:B------:R-:W2:Y:S01]  /*0cf0*/  LDC R25, c[0x0][0x638] ;  /* 0x00018e00ff197b82 */ /* 0x000ea20000000800 */
[-CC-:B---3--:R-:W-:Y:S02]  /*0d00*/  SHF.R.U64 R14, R30, R24.reuse, R5.reuse ;  /* 0x000000181e0e7219 */ /* 0x188fe40000001205 */
[-C--:B------:R-:W-:Y:S02]  /*0d10*/  SHF.L.U32 R0, R9, R24.reuse, RZ ;  /* 0x0000001809007219 */ /* 0x080fe400000006ff */
[----:B------:R-:W-:Y:S01]  /*0d20*/  SHF.R.U32.HI R5, RZ, R24, R5 ;  /* 0x00000018ff057219 */ /* 0x000fe20000011605 */
[----:B------:R-:W-:Y:S01]  /*0d30*/  IMAD.MOV.U32 R4, RZ, RZ, R14 ;  /* 0x000000ffff047224 */ /* 0x000fe200078e000e */
[----:B------:R-:W-:Y:S01]  /*0d40*/  LOP3.LUT R7, RZ, R0, RZ, 0x33, !PT ;  /* 0x00000000ff077212 */ /* 0x000fe200078e33ff */
[----:B------:R-:W3:Y:S01]  /*0d50*/  LDC R26, c[0x0][0x610] ;  /* 0x00018400ff1a7b82 */ /* 0x000ee20000000800 */
[----:B------:R-:W-:Y:S05]  /*0d60*/  @!P0 BRA `(.L_x_10) ;  /* 0x0000000000288947 */ /* 0x000fea0003800000 */
[----:B------:R-:W4:Y:S02]  /*0d70*/  LDC R13, c[0x0][0x64c] ;  /* 0x00019300ff0d7b82 */ /* 0x000f240000000800 */
[----:B----4-:R-:W-:-:S05]  /*0d80*/  IADD3 R13, P0, R14, R13, RZ ;  /* 0x0000000d0e0d7210 */ /* 0x010fca0007f1e0ff */
        /* <DEDUP_REMOVED lines=8> */
.L_x_10:
[----:B-1----:R-:W-:Y:S01]  /*0e10*/  SHF.R.U64 R4, R4, R23, R5 ;  /* 0x0000001704047219 */ /* 0x002fe20000001205 */
[----:B0-----:R-:W-:Y:S01]  /*0e20*/  VIADD R5, R21, 0xffffffff ;  /* 0xffffffff15057836 */ /* 0x001fe20000000000 */
[----:B------:R-:W-:Y:S02]  /*0e30*/  SHF.L.U32 R0, R27, R24, RZ ;  /* 0x000000181b007219 */ /* 0x000fe400000006ff */
[----:B------:R-:W-:Y:S01]  /*0e40*/  LOP3.LUT R7, R30, R7, RZ, 0xc0, !PT ;  /* 0x000000071e077212 */ /* 0x000fe200078ec0ff */
[----:B------:R-:W-:Y:S01]  /*0e50*/  IMAD.MOV R8, RZ, RZ, -R4 ;  /* 0x000000ffff087224 */ /* 0x000fe200078e0a04 */
[----:B------:R-:W-:Y:S02]  /*0e60*/  SEL R3, R3, R20, !P1 ;  /* 0x0000001403037207 */ /* 0x000fe40004800000 */
[----:B------:R-:W-:Y:S01]  /*0e70*/  LOP3.LUT R5, R10, R5, RZ, 0xc0, !PT ;  /* 0x000000050a057212 */ /* 0x000fe200078ec0ff */
[----:B------:R-:W-:Y:S02]  /*0e80*/  IMAD R4, R0, R4, R7 ;  /* 0x0000000400047224 */ /* 0x000fe400078e0207 */
[----:B--2---:R-:W-:-:S02]  /*0e90*/  IMAD R0, R8, R25, R14 ;  /* 0x0000001908007224 */ /* 0x004fc400078e020e */
[----:B---3--:R-:W-:Y:S02]  /*0ea0*/  IMAD R3, R4, R26, R3 ;  /* 0x0000001a04037224 */ /* 0x008fe400078e0203 */
[----:B------:R-:W-:Y:S02]  /*0eb0*/  IMAD.MOV.U32 R7, RZ, RZ, 0x1 ;  /* 0x00000001ff077424 */ /* 0x000fe400078e00ff */
[----:B------:R-:W-:-:S03]  /*0ec0*/  IMAD R4, R0, R21, R5 ;  /* 0x0000001500047224 */ /* 0x000fc600078e0205 */
[----:B------:R-:W-:Y:S02]  /*0ed0*/  PRMT R0, R7, 0x7610, R0 ;  /* 0x0000761007007816 */ /* 0x000fe40000000000 */
[----:B------:R-:W-:Y:S02]  /*0ee0*/  SEL R70, R4, R3, !P1 ;  /* 0x0000000304467207 */ /* 0x000fe40004800000 */
[----:B------:R-:W-:-:S07]  /*0ef0*/  SEL R71, R3, R4, !P1 ;  /* 0x0000000403477207 */ /* 0x000fce0004800000 */
.L_x_8:
[----:B------:R-:W-:-:S08]  /*0f00*/  NOP ;  /* 0x0000000000007918 */ /* 0x000fd00000000000 */
[----:B------:R-:W0:Y:S02]  /*0f10*/  USETMAXREG.TRY_ALLOC.CTAPOOL UP0, 0xe8 ;  /* 0x000000e8000079c8 */ /* 0x000e240008000600 */
[----:B0-----:R-:W-:-:S13]  /*0f20*/  PLOP3.LUT P0, PT, PT, PT, UP0, 0x80, 0x0 ;  /* 0x000000000000781c */ /* 0x001fda0003f0f008 */
[----:B------:R-:W-:Y:S05]  /*0f30*/  @!P0 BRA `(.L_x_8) ;  /* 0xfffffffc00f08947 */ /* 0x000fea000383ffff */
[----:B------:R-:W-:Y:S01]  /*0f40*/  ULDC.64 UR4, c[0x0][0x598] ;  /* 0x0001660000047ab9 */ /* 0x000fe20000000a00 */
[----:B------:R-:W-:Y:S01]  /*0f50*/  ULDC.64 UR36, c[0x0][0x208] ;  /* 0x0000820000247ab9 */ /* 0x000fe20000000a00 */
[----:B------:R-:W-:-:S04]  /*0f60*/  ISETP.NE.U32.AND P0, PT, RZ, UR4, PT ;  /* 0x00000004ff007c0c */ /* 0x000fc8000bf05070 */
[----:B------:R-:W-:-:S13]  /*0f70*/  ISETP.NE.AND.EX P0, PT, RZ, UR5, PT, P0 ;  /* 0x00000005ff007c0c */ /* 0x000fda000bf05300 */
[----:B------:R-:W-:Y:S05]  /*0f80*/  @!P0 BRA `(.L_x_11) ;  /* 0x00000000001c8947 */ /* 0x000fea0003800000 */
[----:B------:R-:W0:Y:S02]  /*0f90*/  LDC.64 R4, c[0x0][0x598] ;  /* 0x00016600ff047b82 */ /* 0x000e240000000a00 */
[----:B0-----:R-:W2:Y:S02]  /*0fa0*/  LDG.E.64 R4, desc[UR36][R4.64] ;  /* 0x0000002404047981 */ /* 0x001ea4000c1e1b00 */
[----:B--2---:R-:W-:-:S04]  /*0fb0*/  ISETP.NE.U32.AND P0, PT, R4, RZ, PT ;  /* 0x000000ff0400720c */ /* 0x004fc80003f05070 */
[----:B------:R-:W-:-:S13]  /*0fc0*/  ISETP.NE.AND.EX P0, PT, R5, RZ, PT, P0 ;  /* 0x000000ff0500720c */ /* 0x000fda0003f05300 */
[----:B------:R-:W-:Y:S05]  /*0fd0*/  @!P0 BRA `(.L_x_11) ;  /* 0x0000000000088947 */ /* 0x000fea0003800000 */
[----:B------:R0:W5:Y:S01]  /*0fe0*/  LD.E R23, desc[UR36][R4.64] ;  /* 0x0000002404177980 */ /* 0x000162000c101900 */
[----:B------:R-:W-:Y:S05]  /*0ff0*/  BRA `(.L_x_12) ;  /* 0x0000000000247947 */ /* 0x000fea0003800000 */
.L_x_11:
[----:B------:R-:W-:Y:S02]  /*1000*/  ULDC.64 UR4, c[0x0][0x588] ;  /* 0x0001620000047ab9 */ /* 0x000fe40000000a00 */
[----:B------:R-:W-:-:S04]  /*1010*/  ISETP.NE.U32.AND P0, PT, RZ, UR4, PT ;  /* 0x00000004ff007c0c */ /* 0x000fc8000bf05070 */
[----:B------:R-:W-:-:S13]  /*1020*/  ISETP.NE.AND.EX P0, PT, RZ, UR5, PT, P0 ;  /* 0x00000005ff007c0c */ /* 0x000fda000bf05300 */
[----:B------:R-:W-:Y:S05]  /*1030*/  @!P0 BRA `(.L_x_13) ;  /* 0x00000000000c8947 */ /* 0x000fea0003800000 */
[----:B------:R-:W0:Y:S02]  /*1040*/  LDC.64 R4, c[0x0][0x588] ;  /* 0x00016200ff047b82 */ /* 0x000e240000000a00 */
[----:B0-----:R1:W5:Y:S01]  /*1050*/  LDG.E R23, desc[UR36][R4.64] ;  /* 0x0000002404177981 */ /* 0x001362000c1e1900 */
[----:B------:R-:W-:Y:S05]  /*1060*/  BRA `(.L_x_12) ;  /* 0x0000000000087947 */ /* 0x000fea0003800000 */
.L_x_13:
[----:B------:R-:W-:Y:S02]  /*1070*/  ULDC UR4, c[0x0][0x580] ;  /* 0x0001600000047ab9 */ /* 0x000fe40000000800 */
[----:B------:R-:W-:-:S07]  /*1080*/  IMAD.U32 R23, RZ, RZ, UR4 ;  /* 0x00000004ff177e24 */ /* 0x000fce000f8e00ff */
.L_x_12:
[----:B------:R-:W-:Y:S02]  /*1090*/  ULDC.64 UR4, c[0x0][0x5a0] ;  /* 0x0001680000047ab9 */ /* 0x000fe40000000a00 */
[----:B------:R-:W-:-:S04]  /*10a0*/  ISETP.NE.U32.AND P0, PT, RZ, UR4, PT ;  /* 0x00000004ff007c0c */ /* 0x000fc8000bf05070 */
[----:B------:R-:W-:-:S13]  /*10b0*/  ISETP.NE.AND.EX P0, PT, RZ, UR5, PT, P0 ;  /* 0x00000005ff007c0c */ /* 0x000fda000bf05300 */
[----:B------:R-:W-:Y:S05]  /*10c0*/  @!P0 BRA `(.L_x_14) ;  /* 0x00000000001c8947 */ /* 0x000fea0003800000 */
[----:B01----:R-:W0:Y:S02]  /*10d0*/  LDC.64 R4, c[0x0][0x5a0] ;  /* 0x00016800ff047b82 */ /* 0x003e240000000a00 */
[----:B0-----:R-:W2:Y:S02]  /*10e0*/  LDG.E.64 R4, desc[UR36][R4.64] ;  /* 0x0000002404047981 */ /* 0x001ea4000c1e1b00 */
[----:B--2---:R-:W-:-:S04]  /*10f0*/  ISETP.NE.U32.AND P0, PT, R4, RZ, PT ;  /* 0x000000ff0400720c */ /* 0x004fc80003f05070 */
[----:B------:R-:W-:-:S13]  /*1100*/  ISETP.NE.AND.EX P0, PT, R5, RZ, PT, P0 ;  /* 0x000000ff0500720c */ /* 0x000fda0003f05300 */
[----:B------:R-:W-:Y:S05]  /*1110*/  @!P0 BRA `(.L_x_14) ;  /* 0x0000000000088947 */ /* 0x000fea0003800000 */
[----:B------:R0:W5:Y:S01]  /*1120*/  LD.E R58, desc[UR36][R4.64] ;  /* 0x00000024043a7980 */ /* 0x000162000c101900 */
[----:B------:R-:W-:Y:S05]  /*1130*/  BRA `(.L_x_15) ;  /* 0x0000000000247947 */ /* 0x000fea0003800000 */
.L_x_14:
[----:B------:R-:W-:Y:S02]  /*1140*/  ULDC.64 UR4, c[0x0][0x590] ;  /* 0x0001640000047ab9 */ /* 0x000fe40000000a00 */
[----:B------:R-:W-:-:S04]  /*1150*/  ISETP.NE.U32.AND P0, PT, RZ, UR4, PT ;  /* 0x00000004ff007c0c */ /* 0x000fc8000bf05070 */
[----:B------:R-:W-:-:S13]  /*1160*/  ISETP.NE.AND.EX P0, PT, RZ, UR5, PT, P0 ;  /* 0x00000005ff007c0c */ /* 0x000fda000bf05300 */
[----:B------:R-:W-:Y:S05]  /*1170*/  @!P0 BRA `(.L_x_16) ;  /* 0x00000000000c8947 */ /* 0x000fea0003800000 */
[----:B------:R-:W2:Y:S02]  /*1180*/  LDC.64 R58, c[0x0][0x590] ;  /* 0x00016400ff3a7b82 */ /* 0x000ea40000000a00 */
[----:B--2---:R2:W5:Y:S01]  /*1190*/  LDG.E R58, desc[UR36][R58.64] ;  /* 0x000000243a3a7981 */ /* 0x004562000c1e1900 */
[----:B------:R-:W-:Y:S05]  /*11a0*/  BRA `(.L_x_15) ;  /* 0x0000000000087947 */ /* 0x000fea0003800000 */
.L_x_16:
[----:B------:R-:W-:Y:S02]  /*11b0*/  ULDC UR4, c[0x0][0x584] ;  /* 0x0001610000047ab9 */ /* 0x000fe40000000800 */
[----:B------:R-:W-:-:S07]  /*11c0*/  IMAD.U32 R58, RZ, RZ, UR4 ;  /* 0x00000004ff3a7e24 */ /* 0x000fce000f8e00ff */
.L_x_15:
[----:B------:R-:W-:-:S13]  /*11d0*/  LOP3.LUT P0, RZ, R0, 0xff, RZ, 0xc0, !PT ;  /* 0x000000ff00ff7812 */ /* 0x000fda000780c0ff */
[----:B------:R-:W-:Y:S05]  /*11e0*/  @!P0 EXIT ;  /* 0x000000000000894d */ /* 0x000fea0003800000 */
[----:B------:R-:W3:Y:S01]  /*11f0*/  LDC R61, c[0x0][0x658] ;  /* 0x00019600ff3d7b82 */ /* 0x000ee20000000800 */
[----:B------:R-:W-:Y:S01]  /*1200*/  ULDC.64 UR6, c[0x0][0x288] ;  /* 0x0000a20000067ab9 */ /* 0x000fe20000000a00 */
[----:B------:R-:W-:Y:S01]  /*1210*/  LOP3.LUT R6, R6, 0x1, RZ, 0xc0, !PT ;  /* 0x0000000106067812 */ /* 0x000fe200078ec0ff */
[----:B------:R-:W-:Y:S01]  /*1220*/  UIADD3 UR4, UR7, 0x3f, URZ ;  /* 0x0000003f07047890 */ /* 0x000fe2000fffe03f */
[----:B------:R-:W-:Y:S01]  /*1230*/  SHF.R.U32.HI R0, RZ, 0x2, R63 ;  /* 0x00000002ff007819 */ /* 0x000fe2000001163f */
[----:B------:R-:W-:Y:S01]  /*1240*/  IMAD.U32 R3, RZ, RZ, UR6 ;  /* 0x00000006ff037e24 */ /* 0x000fe2000f8e00ff */
[----:B------:R-:W-:Y:S01]  /*1250*/  SHF.R.U32.HI R11, RZ, 0x1, R11 ;  /* 0x00000001ff0b7819 */ /* 0x000fe2000001160b */
[----:B------:R-:W-:Y:S01]  /*1260*/  USHF.R.S32.HI UR5, URZ, 0x1f, UR4 ;  /* 0x0000001f3f057899 */ /* 0x000fe20008011404 */
[----:B01----:R-:W0:Y:S01]  /*1270*/  LDC.64 R4, c[0x0][0x5c8] ;  /* 0x00017200ff047b82 */ /* 0x003e220000000a00 */
[----:B------:R-:W-:Y:S01]  /*1280*/  LOP3.LUT R62, R63, 0x3, RZ, 0xc0, !PT ;  /* 0x000000033f3e7812 */ /* 0x000fe200078ec0ff */
[----:B------:R-:W-:Y:S01]  /*1290*/  IMAD.SHL.U32 R7, R6, 0x40, RZ ;  /* 0x0000004006077824 */ /* 0x000fe200078e00ff */
[----:B------:R-:W-:Y:S01]  /*12a0*/  LOP3.LUT R0, R0, 0x7, RZ, 0xc0, !PT ;  /* 0x0000000700007812 */ /* 0x000fe200078ec0ff */
[----:B------:R-:W-:Y:S01]  /*12b0*/  ULEA.HI UR5, UR5, UR4, URZ, 0x6 ;  /* 0x0000000405057291 */ /* 0x000fe2000f8f303f */
[----:B------:R-:W-:Y:S01]  /*12c0*/  LOP3.LUT R11, R11, 0x30, RZ, 0xc0, !PT ;  /* 0x000000300b0b7812 */ /* 0x000fe200078ec0ff */
[----:B------:R-:W-:Y:S01]  /*12d0*/  IMAD R62, R62, -0x2, R3 ;  /* 0xfffffffe3e3e7824 */ /* 0x000fe200078e0203 */
[--C-:B------:R-:W-:Y:S01]  /*12e0*/  LOP3.LUT R56, R7, 0x40, R0.reuse, 0xe2, !PT ;  /* 0x0000004007387812 */ /* 0x100fe200078ee200 */
[----:B------:R-:W1:Y:S01]  /*12f0*/  LDC R65, c[0x0][0x600] ;  /* 0x00018000ff417b82 */ /* 0x000e620000000800 */
[----:B------:R-:W-:Y:S01]  /*1300*/  IADD3 R3, RZ, -R11, -R0 ;  /* 0x8000000bff037210 */ /* 0x000fe20007ffe800 */
[----:B------:R-:W-:Y:S01]  /*1310*/  IMAD.MOV.U32 R0, RZ, RZ, -0x1 ;  /* 0xffffffffff007424 */ /* 0x000fe200078e00ff */
[----:B------:R-:W-:Y:S01]  /*1320*/  USHF.R.S32.HI UR43, URZ, 0x6, UR5 ;  /* 0x000000063f2b7899 */ /* 0x000fe20008011405 */
[----:B------:R-:W-:Y:S01]  /*1330*/  IMAD.MOV.U32 R8, RZ, RZ, 0x1 ;  /* 0x00000001ff087424 */ /* 0x000fe200078e00ff */
[C---:B------:R-:W-:Y:S01]  /*1340*/  LOP3.LUT R64, R63.reuse, 0x80, RZ, 0xc0, !PT ;  /* 0x000000803f407812 */ /* 0x040fe200078ec0ff */
[----:B------:R-:W-:Y:S01]  /*1350*/  IMAD R3, R6, -0x40, R3 ;  /* 0xffffffc006037824 */ /* 0x000fe200078e0203 */
[----:B------:R-:W-:Y:S01]  /*1360*/  UISETP.LT.AND UP0, UPT, UR43, 0x1, UPT ;  /* 0x000000012b00788c */ /* 0x000fe2000bf01270 */
[----:B---3--:R-:W-:Y:S01]  /*1370*/  SHF.L.U32 R0, R0, R61, RZ ;  /* 0x0000003d00007219 */ /* 0x008fe200000006ff */
[----:B------:R-:W-:Y:S01]  /*1380*/  ULDC UR4, c[0x0][0x284] ;  /* 0x0000a10000047ab9 */ /* 0x000fe20000000800 */
[----:B------:R-:W-:Y:S01]  /*1390*/  LOP3.LUT R56, R56, R11, RZ, 0xfc, !PT ;  /* 0x0000000b38387212 */ /* 0x000fe200078efcff */
[----:B------:R-:W-:Y:S01]  /*13a0*/  USEL UR44, UR43, 0x1, UP0 ;  /* 0x000000012b2c7887 */ /* 0x000fe20008000000 */
[----:B------:R-:W-:Y:S01]  /*13b0*/  SHF.L.U32 R61, R8, R61, RZ ;  /* 0x0000003d083d7219 */ /* 0x000fe200000006ff */
[----:B------:R-:W-:Y:S01]  /*13c0*/  IMAD.SHL.U32 R63, R63, 0x2, RZ ;  /* 0x000000023f3f7824 */ /* 0x000fe200078e00ff */
[----:B------:R-:W-:Y:S01]  /*13d0*/  LOP3.LUT R68, R18, 0x1, RZ, 0xfc, !PT ;  /* 0x0000000112447812 */ /* 0x000fe200078efcff */
[----:B------:R-:W-:Y:S01]  /*13e0*/  VIADD R67, R3, UR4 ;  /* 0x0000000403437c36 */ /* 0x000fe20008000000 */
[C---:B0-----:R-:W-:Y:S01]  /*13f0*/  SHF.L.U64.HI R60, R4.reuse, 0x3, R5 ;  /* 0x00000003043c7819 */ /* 0x041fe20000010205 */
[----:B--2---:R-:W-:Y:S01]  /*1400*/  IMAD.SHL.U32 R59, R4, 0x8, RZ ;  /* 0x00000008043b7824 */ /* 0x004fe200078e00ff */
[----:B------:R-:W-:Y:S01]  /*1410*/  SHF.R.U32.HI R64, RZ, 0x7, R64 ;  /* 0x00000007ff407819 */ /* 0x000fe20000011640 */
[----:B------:R-:W-:Y:S01]  /*1420*/  IMAD.MOV.U32 R57, RZ, RZ, RZ ;  /* 0x000000ffff397224 */ /* 0x000fe200078e00ff */
[----:B------:R-:W-:Y:S01]  /*1430*/  LOP3.LUT R66, RZ, R0, RZ, 0x33, !PT ;  /* 0x00000000ff427212 */ /* 0x000fe200078e33ff */
[----:B------:R-:W-:Y:S01]  /*1440*/  UIADD3 UR44, UR43, -UR44, URZ ;  /* 0x8000002c2b2c7290 */ /* 0x000fe2000fffe03f */
[----:B------:R-:W-:Y:S01]  /*1450*/  UMOV UR40, URZ ;  /* 0x0000003f00287c82 */ /* 0x000fe20008000000 */
[----:B-1----:R-:W-:Y:S01]  /*1460*/  VIADD R65, R65, 0xffffffff ;  /* 0xffffffff41417836 */ /* 0x002fe20000000000 */
[----:B------:R-:W-:-:S09]  /*1470*/  UMOV UR42, URZ ;  /* 0x0000003f002a7c82 */ /* 0x000fd20008000000 */
.L_x_98:
[----:B0-----:R-:W0:Y:S01]  /*1480*/  SHFL.IDX PT, R0, R64, RZ, 0x1f ;  /* 0x00001fff40007589 */ /* 0x001e2200000e0000 */
[----:B-1----:R-:W1:Y:S01]  /*1490*/  S2UR UR7, SR_CgaCtaId ;  /* 0x00000000000779c3 */ /* 0x002e620000008800 */
[----:B------:R-:W-:Y:S01]  /*14a0*/  UMOV UR6, 0x400 ;  /* 0x0000040000067882 */ /* 0x000fe20000000000 */
[----:B0-----:R-:W-:Y:S01]  /*14b0*/  R2UR UR4, R0 ;  /* 0x00000000000472ca */ /* 0x001fe200000e0000 */
[----:B-1----:R-:W-:-:S12]  /*14c0*/  ULEA UR6, UR7, UR6, 0x18 ;  /* 0x0000000607067291 */ /* 0x002fd8000f8ec03f */
[----:B------:R-:W-:-:S04]  /*14d0*/  ULEA.HI UR5, UR4, UR4, URZ, 0x1 ;  /* 0x0000000404057291 */ /* 0x000fc8000f8f083f */
[----:B------:R-:W-:-:S04]  /*14e0*/  ULOP3.LUT UR5, UR5, 0x7fffe, URZ, 0xc0, !UPT ;  /* 0x0007fffe05057892 */ /* 0x000fc8000f8ec03f */
[----:B------:R-:W-:-:S03]  /*14f0*/  UIADD3 UR5, UR4, -UR5, URZ ;  /* 0x8000000504057290 */ /* 0x000fc6000fffe03f */
[----:B------:R-:W-:Y:S01]  /*1500*/  ULDC UR4, c[0x0][0x28c] ;  /* 0x0000a30000047ab9 */ /* 0x000fe20000000800 */
[----:B------:R-:W-:Y:S01]  /*1510*/  ULEA UR5, UR5, UR6, 0xd ;  /* 0x0000000605057291 */ /* 0x000fe2000f8e683f */
[----:B------:R-:W-:-:S03]  /*1520*/  ISETP.LT.AND P0, PT, RZ, UR4, PT ;  /* 0x00000004ff007c0c */ /* 0x000fc6000bf01270 */
[----:B------:R-:W-:-:S04]  /*1530*/  UIADD3 UR5, UR5, 0x100, URZ ;  /* 0x0000010005057890 */ /* 0x000fc8000fffe03f */
[----:B------:R-:W-:-:S04]  /*1540*/  USHF.R.U32.HI UR5, URZ, 0x4, UR5 ;  /* 0x000000043f057899 */ /* 0x000fc80008011605 */
[----:B------:R-:W-:-:S04]  /*1550*/  ULOP3.LUT UR5, UR5, 0x3fff, URZ, 0xc0, !UPT ;  /* 0x00003fff05057892 */ /* 0x000fc8000f8ec03f */
[----:B------:R-:W-:Y:S01]  /*1560*/  ULOP3.LUT UR45, UR5, 0x10000, URZ, 0xfc, !UPT ;  /* 0x00010000052d7892 */ /* 0x000fe2000f8efc3f */
[----:B---345:R-:W-:Y:S11]  /*1570*/  @P0 BRA `(.L_x_17) ;  /* 0x0000000000400947 */ /* 0x038ff60003800000 */
[----:B------:R-:W-:Y:S01]  /*1580*/  MOV R0, 0x0 ;  /* 0x0000000000007802 */ /* 0x000fe20000000f00 */
[----:B------:R-:W-:Y:S01]  /*1590*/  ULDC.64 UR4, c[0x4][0x68] ;  /* 0x01001a0000047ab9 */ /* 0x000fe20000000a00 */
[----:B------:R-:W-:Y:S01]  /*15a0*/  ULDC.64 UR6, c[0x4][0x8] ;  /* 0x0100020000067ab9 */ /* 0x000fe20000000a00 */
[----:B------:R-:W-:Y:S01]  /*15b0*/  IMAD.U32 R4, RZ, RZ, UR4 ;  /* 0x00000004ff047e24 */ /* 0x000fe2000f8e00ff */
[----:B------:R0:W1:Y:S01]  /*15c0*/  LDC.64 R14, c[0x4][R0] ;  /* 0x01000000000e7b82 */ /* 0x0000620000000a00 */
[----:B------:R-:W-:Y:S01]  /*15d0*/  IMAD.U32 R5, RZ, RZ, UR5 ;  /* 0x00000005ff057e24 */ /* 0x000fe2000f8e00ff */
[----:B------:R-:W-:Y:S01]  /*15e0*/  ULDC.64 UR4, c[0x4][0x70] ;  /* 0x01001c0000047ab9 */ /* 0x000fe20000000a00 */
[----:B------:R-:W-:Y:S02]  /*15f0*/  IMAD.U32 R10, RZ, RZ, UR6 ;  /* 0x00000006ff0a7e24 */ /* 0x000fe4000f8e00ff */
[----:B------:R-:W-:Y:S02]  /*1600*/  IMAD.U32 R6, RZ, RZ, UR4 ;  /* 0x00000004ff067e24 */ /* 0x000fe4000f8e00ff */
[----:B------:R-:W-:-:S02]  /*1610*/  IMAD.U32 R7, RZ, RZ, UR5 ;  /* 0x00000005ff077e24 */ /* 0x000fc4000f8e00ff */
[----:B------:R-:W-:Y:S02]  /*1620*/  IMAD.U32 R11, RZ, RZ, UR7 ;  /* 0x00000007ff0b7e24 */ /* 0x000fe4000f8e00ff */
[----:B------:R-:W-:Y:S02]  /*1630*/  IMAD.MOV.U32 R8, RZ, RZ, 0x1e1 ;  /* 0x000001e1ff087424 */ /* 0x000fe400078e00ff */
[----:B------:R-:W-:Y:S02]  /*1640*/  IMAD.MOV.U32 R12, RZ, RZ, 0x1 ;  /* 0x00000001ff0c7424 */ /* 0x000fe400078e00ff */
[----:B0-----:R-:W-:-:S07]  /*1650*/  IMAD.MOV.U32 R13, RZ, RZ, RZ ;  /* 0x000000ffff0d7224 */ /* 0x001fce00078e00ff */
[----:B------:R-:W-:-:S07]  /*1660*/  LEPC R20, `(.L_x_17) ;  /* 0x000000001014794e */ /* 0x000fce0000000000 */
[----:B-1---5:R-:W-:Y:S05]  /*1670*/  CALL.ABS.NOINC R14 ;  /* 0x000000000e007343 */ /* 0x022fea0003c00000 */
.L_x_17:
[----:B------:R-:W-:-:S13]  /*1680*/  ISETP.NE.AND P0, PT, R68, 0x3, PT ;  /* 0x000000034400780c */ /* 0x000fda0003f05270 */
[----:B------:R-:W-:Y:S05]  /*1690*/  @!P0 BRA `(.L_x_18) ;  /* 0x0000000000048947 */ /* 0x000fea0003800000 */
[----:B------:R-:W-:Y:S01]  /*16a0*/  BPT.TRAP 0x1 ;  /* 0x000000040000795c */ /* 0x000fe20000300000 */
.L_x_18:
[----:B------:R-:W0:Y:S01]  /*16b0*/  S2UR UR5, SR_CgaCtaId ;  /* 0x00000000000579c3 */ /* 0x000e220000008800 */
[----:B------:R-:W-:Y:S01]  /*16c0*/  UMOV UR4, 0x400 ;  /* 0x0000040000047882 */ /* 0x000fe20000000000 */
[----:B------:R-:W-:Y:S02]  /*16d0*/  IMAD.U32 R0, RZ, RZ, UR40 ;  /* 0x00000028ff007e24 */ /* 0x000fe4000f8e00ff */
[----:B------:R-:W-:-:S03]  /*16e0*/  IMAD.U32 R3, RZ, RZ, UR42 ;  /* 0x0000002aff037e24 */ /* 0x000fc6000f8e00ff */
[----:B------:R-:W-:Y:S01]  /*16f0*/  SHF.L.U32 R0, R0, 0x1f, RZ ;  /* 0x0000001f00007819 */ /* 0x000fe200000006ff */
[----:B0-----:R-:W-:-:S06]  /*1700*/  ULEA UR4, UR5, UR4, 0x18 ;  /* 0x0000000405047291 */ /* 0x001fcc000f8ec03f */
[----:B------:R-:W-:-:S04]  /*1710*/  IMAD.U32 R6, RZ, RZ, UR4 ;  /* 0x00000004ff067e24 */ /* 0x000fc8000f8e00ff */
[----:B------:R-:W-:-:S04]  /*1720*/  IMAD R3, R3, 0x8, R6 ;  /* 0x0000000803037824 */ /* 0x000fc800078e0206 */
[----:B------:R0:W1:Y:S01]  /*1730*/  SYNCS.PHASECHK.TRANS64.TRYWAIT P1, [R3+URZ], R0 ;  /* 0x00000000030075a7 */ /* 0x000062000802017f */
[----:B------:R-:W-:Y:S05]  /*1740*/  @!P0 BRA `(.L_x_19) ;  /* 0x0000000000048947 */ /* 0x000fea0003800000 */
[----:B------:R-:W-:Y:S01]  /*1750*/  BPT.TRAP 0x1 ;  /* 0x000000040000795c */ /* 0x000fe20000300000 */
.L_x_19:
[----:B------:R-:W-:-:S05]  /*1760*/  IMAD.U32 R4, RZ, RZ, UR44 ;  /* 0x0000002cff047e24 */ /* 0x000fca000f8e00ff */
[----:B------:R-:W-:Y:S01]  /*1770*/  ISETP.GE.AND P2, PT, R4, 0x1, PT ;  /* 0x000000010400780c */ /* 0x000fe20003f46270 */
[----:B-1----:R-:W-:-:S12]  /*1780*/  @P1 BRA `(.L_x_20) ;  /* 0x0000000000081947 */ /* 0x002fd80003800000 */
[----:B------:R-:W1:Y:S02]  /*1790*/  SYNCS.PHASECHK.TRANS64.TRYWAIT P1, [R3+URZ], R0 ;  /* 0x00000000030075a7 */ /* 0x000e64000802017f */
[----:B-1----:R-:W-:Y:S05]  /*17a0*/  @!P1 BRA `(.L_x_21) ;  /* 0x0000004c001c9947 */ /* 0x002fea0003800000 */
.L_x_20:
[----:B------:R-:W-:Y:S05]  /*17b0*/  WARPSYNC.ALL ;  /* 0x0000000000007948 */ /* 0x000fea0003800000 */
[----:B------:R-:W-:Y:S01]  /*17c0*/  R2UR UR4, R6 ;  /* 0x00000000060472ca */ /* 0x000fe200000e0000 */
[----:B------:R-:W-:Y:S01]  /*17d0*/  ULEA UR5, UR42, UR45, 0xb ;  /* 0x0000002d2a057291 */ /* 0x000fe2000f8e583f */
[----:B------:R-:W-:Y:S01]  /*17e0*/  WARPGROUP.ARRIVE ;  /* 0x00000000000079c5 */ /* 0x000fe20000000000 */
[----:B------:R-:W-:Y:S01]  /*17f0*/  UMOV UR9, 0x40000040 ;  /* 0x4000004000097882 */ /* 0x000fe20000000000 */
[----:B------:R-:W-:-:S04]  /*1800*/  UMOV UR11, 0x40000040 ;  /* 0x40000040000b7882 */ /* 0x000fc80000000000 */
[----:B------:R-:W-:-:S05]  /*1810*/  UMOV UR8, UR5 ;  /* 0x0000000500087c82 */ /* 0x000fca0008000000 */
[----:B------:R-:W-:-:S04]  /*1820*/  UIADD3 UR4, UR4, 0x20100, URZ ;  /* 0x0002010004047890 */ /* 0x000fc8000fffe03f */
[----:B------:R-:W-:-:S04]  /*1830*/  USHF.R.U32.HI UR4, URZ, 0x4, UR4 ;  /* 0x000000043f047899 */ /* 0x000fc80008011604 */
[----:B------:R-:W-:-:S04]  /*1840*/  ULOP3.LUT UR4, UR4, 0x3fff, URZ, 0xc0, !UPT ;  /* 0x00003fff04047892 */ /* 0x000fc8000f8ec03f */
[----:B------:R-:W-:-:S04]  /*1850*/  ULOP3.LUT UR4, UR4, 0x10000, URZ, 0xfc, !UPT ;  /* 0x0001000004047892 */ /* 0x000fc8000f8efc3f */
[----:B------:R-:W-:-:S07]  /*1860*/  ULEA UR6, UR42, UR4, 0xa ;  /* 0x000000042a067291 */ /* 0x000fce000f8e503f */
[----:B------:R-:W-:Y:S02]  /*1870*/  UMOV UR10, UR6 ;  /* 0x00000006000a7c82 */ /* 0x000fe40008000000 */
[----:B------:R-:W-:Y:S01]  /*1880*/  HGMMA.64x64x8.F32.TF32 R24, gdesc[UR8], RZ, !UPT, gsb0 ;  /* 0x04e00000081879f0 */ /* 0x000fe2000c0028ff */
[----:B------:R-:W-:Y:S02]  /*1890*/  UIADD3 UR8, UR5, 0x2, URZ ;  /* 0x0000000205087890 */ /* 0x000fe4000fffe03f */
[----:B------:R-:W-:Y:S01]  /*18a0*/  UIADD3 UR10, UR6, 0x2, URZ ;  /* 0x00000002060a7890 */ /* 0x000fe2000fffe03f */
[----:B------:R-:W-:Y:S01]  /*18b0*/  UMOV UR9, 0x40000040 ;  /* 0x4000004000097882 */ /* 0x000fe20000000000 */
[----:B------:R-:W-:Y:S01]  /*18c0*/  UMOV UR11, 0x40000040 ;  /* 0x40000040000b7882 */ /* 0x000fe20000000000 */
[----:B------:R-:W-:Y:S02]  /*18d0*/  WARPGROUP.DEPBAR.LE gsb0, 0x0 ;  /* 0x00008000000079c5 */ /* 0x000fe40000010000 */
[----:B------:R-:W-:-:S06]  /*18e0*/  WARPGROUP.ARRIVE ;  /* 0x00000000000079c5 */ /* 0x000fcc0000000000 */
[----:B------:R-:W-:Y:S01]  /*18f0*/  HGMMA.64x64x8.F32.TF32 R24, gdesc[UR8], R24, gsb0 ;  /* 0x04e00000081879f0 */ /* 0x000fe20008002818 */
        /* <DEDUP_REMOVED lines=41> */
[----:B------:R-:W-:Y:S03]  /*1b90*/  HGMMA.64x64x8.F32.TF32 R24, gdesc[UR8], R24, gsb0 ;  /* 0x04e00000081879f0 */ /* 0x000fe60008002818 */
[----:B------:R-:W-:Y:S02]  /*1ba0*/  WARPGROUP.DEPBAR.LE gsb0, 0x0 ;  /* 0x00008000000079c5 */ /* 0x000fe40000010000 */
[----:B------:R-:W-:Y:S05]  /*1bb0*/  @!P2 BRA `(.L_x_22) ;  /* 0x000000040098a947 */ /* 0x000fea0003800000 */
[----:B------:R-:W-:Y:S01]  /*1bc0*/  UIADD3 UR5, UR42, 0x1, URZ ;  /* 0x000000012a057890 */ /* 0x000fe2000fffe03f */
[----:B01----:R-:W-:Y:S02]  /*1bd0*/  IMAD.U32 R0, RZ, RZ, UR44 ;  /* 0x0000002cff007e24 */ /* 0x003fe4000f8e00ff */
[----:B------:R-:W-:Y:S01]  /*1be0*/  IMAD.U32 R3, RZ, RZ, UR42 ;  /* 0x0000002aff037e24 */ /* 0x000fe2000f8e00ff */
[----:B------:R-:W-:-:S04]  /*1bf0*/  UISETP.NE.AND UP0, UPT, UR5, 0x4, UPT ;  /* 0x000000040500788c */ /* 0x000fc8000bf05270 */
[----:B------:R-:W-:Y:S02]  /*1c00*/  USEL UR6, URZ, 0x1, UP0 ;  /* 0x000000013f067887 */ /* 0x000fe40008000000 */
[----:B------:R-:W-:Y:S02]  /*1c10*/  USEL UR5, UR5, URZ, UP0 ;  /* 0x0000003f05057287 */ /* 0x000fe40008000000 */
[----:B------:R-:W-:-:S06]  /*1c20*/  ULOP3.LUT UR6, UR40, UR6, URZ, 0x3c, !UPT ;  /* 0x0000000628067292 */ /* 0x000fcc000f8e3c3f */
[----:B------:R-:W-:-:S07]  /*1c30*/  IMAD.U32 R7, RZ, RZ, UR6 ;  /* 0x00000006ff077e24 */ /* 0x000fce000f8e00ff */
.L_x_29:
[----:B------:R-:W-:Y:S05]  /*1c40*/  @!P0 BRA `(.L_x_23) ;  /* 0x0000000000048947 */ /* 0x000fea0003800000 */
[----:B------:R-:W-:Y:S01]  /*1c50*/  BPT.TRAP 0x1 ;  /* 0x000000040000795c */ /* 0x000fe20000300000 */
.L_x_23:
[----:B------:R-:W0:Y:S01]  /*1c60*/  S2UR UR7, SR_CgaCtaId ;  /* 0x00000000000779c3 */ /* 0x000e220000008800 */
[----:B------:R-:W-:Y:S01]  /*1c70*/  UMOV UR6, 0x400 ;  /* 0x0000040000067882 */ /* 0x000fe20000000000 */
[----:B------:R-:W-:Y:S01]  /*1c80*/  IMAD.U32 R5, RZ, RZ, UR5 ;  /* 0x00000005ff057e24 */ /* 0x000fe2000f8e00ff */
[----:B------:R-:W-:Y:S01]  /*1c90*/  SHF.L.U32 R4, R7, 0x1f, RZ ;  /* 0x0000001f07047819 */ /* 0x000fe200000006ff */
[----:B0-----:R-:W-:-:S06]  /*1ca0*/  ULEA UR6, UR7, UR6, 0x18 ;  /* 0x0000000607067291 */ /* 0x001fcc000f8ec03f */
[----:B------:R-:W-:-:S04]  /*1cb0*/  IMAD.U32 R6, RZ, RZ, UR6 ;  /* 0x00000006ff067e24 */ /* 0x000fc8000f8e00ff */
[----:B------:R-:W-:-:S04]  /*1cc0*/  IMAD R5, R5, 0x8, R6 ;  /* 0x0000000805057824 */ /* 0x000fc800078e0206 */
[----:B------:R0:W1:Y:S01]  /*1cd0*/  SYNCS.PHASECHK.TRANS64.TRYWAIT P1, [R5+URZ], R4 ;  /* 0x00000004050075a7 */ /* 0x000062000802017f */
[----:B------:R-:W-:Y:S05]  /*1ce0*/  @!P0 BRA `(.L_x_24) ;  /* 0x0000000000048947 */ /* 0x000fea0003800000 */
[----:B------:R-:W-:Y:S01]  /*1cf0*/  BPT.TRAP 0x1 ;  /* 0x000000040000795c */ /* 0x000fe20000300000 */
.L_x_24:
[----:B-1----:R-:W-:Y:S05]  /*1d00*/  @P1 BRA `(.L_x_25) ;  /* 0x0000000000081947 */ /* 0x002fea0003800000 */
[----:B------:R-:W1:Y:S02]  /*1d10*/  SYNCS.PHASECHK.TRANS64.TRYWAIT P1, [R5+URZ], R4 ;  /* 0x00000004050075a7 */ /* 0x000e64000802017f */
[----:B-1----:R-:W-:Y:S05]  /*1d20*/  @!P1 BRA `(.L_x_26) ;  /* 0x0000004400d09947 */ /* 0x002fea0003800000 */
.L_x_25:
[----:B------:R-:W-:Y:S01]  /*1d30*/  ULEA UR6, UR5, UR45, 0xb ;  /* 0x0000002d05067291 */ /* 0x000fe2000f8e583f */
[----:B------:R-:W-:Y:S01]  /*1d40*/  WARPGROUP.ARRIVE ;  /* 0x00000000000079c5 */ /* 0x000fe20000000000 */
[----:B------:R-:W-:Y:S01]  /*1d50*/  ULEA UR7, UR5, UR4, 0xa ;  /* 0x0000000405077291 */ /* 0x000fe2000f8e503f */
[----:B------:R-:W-:Y:S01]  /*1d60*/  UMOV UR9, 0x40000040 ;  /* 0x4000004000097882 */ /* 0x000fe20000000000 */
[----:B------:R-:W-:-:S03]  /*1d70*/  UMOV UR11, 0x40000040 ;  /* 0x40000040000b7882 */ /* 0x000fc60000000000 */
[----:B------:R-:W-:Y:S02]  /*1d80*/  UMOV UR8, UR6 ;  /* 0x0000000600087c82 */ /* 0x000fe40008000000 */
[----:B------:R-:W-:Y:S02]  /*1d90*/  UMOV UR10, UR7 ;  /* 0x00000007000a7c82 */ /* 0x000fe40008000000 */
[----:B------:R-:W-:Y:S01]  /*1da0*/  HGMMA.64x64x8.F32.TF32 R24, gdesc[UR8], R24, gsb0 ;  /* 0x04e00000081879f0 */ /* 0x000fe20008002818 */
[----:B------:R-:W-:Y:S02]  /*1db0*/  UIADD3 UR8, UR6, 0x2, URZ ;  /* 0x0000000206087890 */ /* 0x000fe4000fffe03f */
[----:B------:R-:W-:Y:S01]  /*1dc0*/  UIADD3 UR10, UR7, 0x2, URZ ;  /* 0x00000002070a7890 */ /* 0x000fe2000fffe03f */
[----:B------:R-:W-:Y:S01]  /*1dd0*/  UMOV UR9, 0x40000040 ;  /* 0x4000004000097882 */ /* 0x000fe20000000000 */
[----:B------:R-:W-:Y:S01]  /*1de0*/  UMOV UR11, 0x40000040 ;  /* 0x40000040000b7882 */ /* 0x000fe20000000000 */
[----:B------:R-:W-:-:S02]  /*1df0*/  WARPGROUP.DEPBAR.LE gsb0, 0x0 ;  /* 0x00008000000079c5 */ /* 0x000fc40000010000 */
        /* <DEDUP_REMOVED lines=46> */
[----:B------:R-:W-:Y:S01]  /*20e0*/  BPT.TRAP 0x1 ;  /* 0x000000040000795c */ /* 0x000fe20000300000 */
.L_x_27:
[----:B------:R-:W-:-:S13]  /*20f0*/  ISETP.NE.AND P1, PT, R22, RZ, PT ;  /* 0x000000ff1600720c */ /* 0x000fda0003f25270 */
[----:B01----:R-:W-:-:S04]  /*2100*/  @P1 IMAD R4, R3, 0x8, R6 ;  /* 0x0000000803041824 */ /* 0x003fc800078e0206 */
[----:B------:R-:W-:-:S05]  /*2110*/  @P1 VIADD R4, R4, 0x20 ;  /* 0x0000002004041836 */ /* 0x000fca0000000000 */
[----:B------:R-:W-:-:S04]  /*2120*/  @P1 PRMT R4, R19, 0x654, R4 ;  /* 0x0000065413041816 */ /* 0x000fc80000000004 */
[----:B------:R0:W-:Y:S01]  /*2130*/  @P1 SYNCS.ARRIVE.TRANS64.RED.A1T0 RZ, [R4+URZ], RZ ;  /* 0x000000ff04ff19a7 */ /* 0x0001e2000810043f */
[----:B------:R-:W-:-:S13]  /*2140*/  ISETP.GT.U32.AND P1, PT, R18, 0x1, PT ;  /* 0x000000011200780c */ /* 0x000fda0003f24070 */
[----:B0-----:R-:W-:Y:S05]  /*2150*/  @P1 BRA `(.L_x_28) ;  /* 0x0000000000041947 */ /* 0x001fea0003800000 */
[----:B------:R-:W-:Y:S01]  /*2160*/  BPT.TRAP 0x1 ;  /* 0x000000040000795c */ /* 0x000fe20000300000 */
.L_x_28:
[----:B------:R-:W-:Y:S01]  /*2170*/  UIADD3 UR5, UR5, 0x1, URZ ;  /* 0x0000000105057890 */ /* 0x000fe2000fffe03f */
[C---:B------:R-:W-:Y:S01]  /*2180*/  ISETP.GT.AND P2, PT, R0.reuse, 0x1, PT ;  /* 0x000000010000780c */ /* 0x040fe20003f44270 */
[----:B------:R-:W-:Y:S02]  /*2190*/  VIADD R3, R3, 0x1 ;  /* 0x0000000103037836 */ /* 0x000fe40000000000 */
[----:B------:R-:W-:Y:S01]  /*21a0*/  UISETP.NE.AND UP0, UPT, UR5, 0x4, UPT ;  /* 0x000000040500788c */ /* 0x000fe2000bf05270 */
[----:B------:R-:W-:Y:S02]  /*21b0*/  VIADD R0, R0, 0xffffffff ;  /* 0xffffffff00007836 */ /* 0x000fe40000000000 */
[C---:B------:R-:W-:Y:S01]  /*21c0*/  ISETP.NE.AND P1, PT, R3.reuse, 0x4, PT ;  /* 0x000000040300780c */ /* 0x040fe20003f25270 */
[----:B------:R-:W-:Y:S02]  /*21d0*/  USEL UR6, URZ, 0x1, UP0 ;  /* 0x000000013f067887 */ /* 0x000fe40008000000 */
[----:B------:R-:W-:Y:S01]  /*21e0*/  USEL UR5, UR5, URZ, UP0 ;  /* 0x0000003f05057287 */ /* 0x000fe20008000000 */
[----:B------:R-:W-:-:S03]  /*21f0*/  SEL R3, R3, RZ, P1 ;  /* 0x000000ff03037207 */ /* 0x000fc60000800000 */
[----:B------:R-:W-:Y:S01]  /*2200*/  LOP3.LUT R7, R7, UR6, RZ, 0x3c, !PT ;  /* 0x0000000607077c12 */ /* 0x000fe2000f8e3cff */
[----:B------:R-:W-:Y:S07]  /*2210*/  @P2 BRA `(.L_x_29) ;  /* 0xfffffff800882947 */ /* 0x000fee000383ffff */
.L_x_22:
[----:B01----:R-:W0:Y:S02]  /*2220*/  LDC R0, c[0x0][0x28c] ;  /* 0x0000a300ff007b82 */ /* 0x003e240000000800 */
[----:B0-----:R-:W-:-:S13]  /*2230*/  ISETP.GE.AND P1, PT, R0, 0x1, PT ;  /* 0x000000010000780c */ /* 0x001fda0003f26270 */
[----:B------:R-:W-:Y:S05]  /*2240*/  @!P1 BRA `(.L_x_30) ;  /* 0x0000000000389947 */ /* 0x000fea0003800000 */
[----:B------:R-:W-:Y:S05]  /*2250*/  @!P0 BRA `(.L_x_31) ;  /* 0x0000000000048947 */ /* 0x000fea0003800000 */
[----:B------:R-:W-:Y:S01]  /*2260*/  BPT.TRAP 0x1 ;  /* 0x000000040000795c */ /* 0x000fe20000300000 */
.L_x_31:
[----:B------:R-:W-:-:S13]  /*2270*/  ISETP.NE.AND P0, PT, R22, RZ, PT ;  /* 0x000000ff1600720c */ /* 0x000fda0003f05270 */
[----:B------:R-:W-:-:S05]  /*2280*/  VOTEU.ANY UP0, P0 ;  /* 0x00000000003f7886 */ /* 0x000fca0000000100 */
[----:B------:R-:W-:-:S06]  /*2290*/  @UP0 UIADD3 UR4, UR44, UR42, URZ ;  /* 0x0000002a2c040290 */ /* 0x000fcc000fffe03f */
[----:B------:R-:W-:-:S04]  /*22a0*/  IMAD.U32 R0, RZ, RZ, UR4 ;  /* 0x00000004ff007e24 */ /* 0x000fc8000f8e00ff */
[----:B------:R-:W-:-:S05]  /*22b0*/  @P0 IMAD.SHL.U32 R0, R0, 0x8, RZ ;  /* 0x0000000800000824 */ /* 0x000fca00078e00ff */
[----:B------:R-:W-:-:S04]  /*22c0*/  @P0 LOP3.LUT R0, R0, 0x18, RZ, 0xc0, !PT ;  /* 0x0000001800000812 */ /* 0x000fc800078ec0ff */
[----:B------:R-:W-:-:S04]  /*22d0*/  @P0 IADD3 R0, R6, 0x20, R0 ;  /* 0x0000002006000810 */ /* 0x000fc80007ffe000 */
[----:B------:R-:W-:-:S04]  /*22e0*/  @P0 PRMT R0, R19, 0x654, R0 ;  /* 0x0000065413000816 */ /* 0x000fc80000000000 */
[----:B------:R0:W-:Y:S01]  /*22f0*/  @P0 SYNCS.ARRIVE.TRANS64.RED.A1T0 RZ, [R0+URZ], RZ ;  /* 0x000000ff00ff09a7 */ /* 0x0001e2000810043f */
[----:B------:R-:W-:-:S13]  /*2300*/  ISETP.GT.U32.AND P0, PT, R18, 0x1, PT ;  /* 0x000000011200780c */ /* 0x000fda0003f04070 */
[----:B0-----:R-:W-:Y:S05]  /*2310*/  @P0 BRA `(.L_x_30) ;  /* 0x0000000000040947 */ /* 0x001fea0003800000 */
[----:B------:R-:W-:Y:S01]  /*2320*/  BPT.TRAP 0x1 ;  /* 0x000000040000795c */ /* 0x000fe20000300000 */
.L_x_30:
[----:B------:R-:W-:Y:S01]  /*2330*/  IMAD.SHL.U32 R6, R70, 0x40, RZ ;  /* 0x0000004046067824 */ /* 0x000fe200078e00ff */
[----:B------:R-:W-:Y:S01]  /*2340*/  ULDC UR6, c[0x0][0x288] ;  /* 0x0000a20000067ab9 */ /* 0x000fe20000000800 */
[----:B------:R-:W-:Y:S01]  /*2350*/  SHF.R.S32.HI R9, RZ, 0x1f, R69 ;  /* 0x0000001fff097819 */ /* 0x000fe20000011445 */
[C---:B------:R-:W-:Y:S01]  /*2360*/  IMAD.SHL.U32 R8, R71.reuse, 0x80, RZ ;  /* 0x0000008047087824 */ /* 0x040fe200078e00ff */
[----:B------:R-:W-:Y:S01]  /*2370*/  ULDC.64 UR4, c[0x0][0x5d0] ;  /* 0x0001740000047ab9 */ /* 0x000fe20000000a00 */
[C---:B------:R-:W-:Y:S01]  /*2380*/  LOP3.LUT R10, R6.reuse, 0x6, R63, 0xf8, !PT ;  /* 0x00000006060a7812 */ /* 0x040fe200078ef83f */
[----:B------:R-:W-:Y:S01]  /*2390*/  IMAD.WIDE R70, R71, 0x80, R56 ;  /* 0x0000008047467825 */ /* 0x000fe200078e0238 */
[----:B------:R-:W-:Y:S01]  /*23a0*/  ISETP.GE.AND P0, PT, R6, UR6, PT ;  /* 0x0000000606007c0c */ /* 0x000fe2000bf06270 */
[----:B------:R-:W-:Y:S01]  /*23b0*/  ULDC UR6, c[0x0][0x284] ;  /* 0x0000a10000067ab9 */ /* 0x000fe20000000800 */
[----:B------:R-:W-:Y:S01]  /*23c0*/  SHF.R.S32.HI R11, RZ, 0x1f, R10 ;  /* 0x0000001fff0b7819 */ /* 0x000fe2000001140a */
[----:B------:R-:W-:Y:S01]  /*23d0*/  IMAD R0, R9, UR4, RZ ;  /* 0x0000000409007c24 */ /* 0x000fe2000f8e02ff */
[----:B------:R-:W-:-:S03]  /*23e0*/  ISETP.GE.OR P0, PT, R8, UR6, P0 ;  /* 0x0000000608007c0c */ /* 0x000fc60008706670 */
[C---:B------:R-:W-:Y:S02]  /*23f0*/  IMAD R3, R69.reuse, UR5, R0 ;  /* 0x0000000545037c24 */ /* 0x040fe4000f8e0200 */
[----:B------:R-:W-:Y:S01]  /*2400*/  IMAD.WIDE.U32 R4, R69, UR4, R10 ;  /* 0x0000000445047c25 */ /* 0x000fe2000f8e000a */
[----:B------:R-:W-:-:S03]  /*2410*/  ULDC.64 UR4, c[0x0][0x5c8] ;  /* 0x0001720000047ab9 */ /* 0x000fc60000000a00 */
[----:B------:R-:W-:Y:S02]  /*2420*/  IMAD R7, R71, UR4, RZ ;  /* 0x0000000447077c24 */ /* 0x000fe4000f8e02ff */
[----:B------:R-:W-:Y:S02]  /*2430*/  IMAD.IADD R5, R5, 0x1, R3 ;  /* 0x0000000105057824 */ /* 0x000fe400078e0203 */
[C---:B------:R-:W-:Y:S02]  /*2440*/  IMAD R7, R70.reuse, UR5, R7 ;  /* 0x0000000546077c24 */ /* 0x040fe4000f8e0207 */
[----:B------:R-:W-:-:S04]  /*2450*/  IMAD.WIDE.U32 R72, R70, UR4, R4 ;  /* 0x0000000446487c25 */ /* 0x000fc8000f8e0004 */
[----:B------:R-:W-:Y:S01]  /*2460*/  IMAD.MOV.U32 R0, RZ, RZ, -0x1 ;  /* 0xffffffffff007424 */ /* 0x000fe200078e00ff */
[----:B------:R-:W-:Y:S06]  /*2470*/  @P0 BRA `(.L_x_32) ;  /* 0x0000002000780947 */ /* 0x000fec0003800000 */
[----:B-----5:R-:W-:Y:S01]  /*2480*/  FSETP.NEU.AND P1, PT, R58, RZ, PT ;  /* 0x000000ff3a00720b */ /* 0x020fe20003f2d000 */
[----:B------:R-:W-:Y:S01]  /*2490*/  IMAD.IADD R6, R62, 0x1, -R6 ;  /* 0x000000013e067824 */ /* 0x000fe200078e0a06 */
[----:B------:R-:W-:Y:S01]  /*24a0*/  BSSY B0, `(.L_x_32) ;  /* 0x000021b000007945 */ /* 0x000fe20003800000 */
[----:B------:R-:W-:Y:S02]  /*24b0*/  IMAD.IADD R3, R67, 0x1, -R8 ;  /* 0x0000000143037824 */ /* 0x000fe400078e0a08 */
[----:B------:R-:W-:Y:S01]  /*24c0*/  IMAD.IADD R83, R73, 0x1, R7 ;  /* 0x0000000149537824 */ /* 0x000fe200078e0207 */
[----:B------:R-:W-:-:S04]  /*24d0*/  ISETP.GT.AND P0, PT, R6, RZ, PT ;  /* 0x000000ff0600720c */ /* 0x000fc80003f04270 */
[----:B------:R-:W-:-:S03]  /*24e0*/  ISETP.GT.AND P2, PT, R3, RZ, P0 ;  /* 0x000000ff0300720c */ /* 0x000fc60000744270 */
[----:B------:R-:W-:Y:S10]  /*24f0*/  @!P1 BRA `(.L_x_33) ;  /* 0x0000001400dc9947 */ /* 0x000ff40003800000 */
[----:B------:R-:W0:Y:S01]  /*2500*/  LDC.64 R76, c[0x0][0x5b8] ;  /* 0x00016e00ff4c7b82 */ /* 0x000e220000000a00 */
[----:B------:R-:W-:-:S07]  /*2510*/  ULDC.64 UR4, c[0x0][0x5c0] ;  /* 0x0001700000047ab9 */ /* 0x000fce0000000a00 */
[----:B------:R-:W1:Y:S08]  /*2520*/  LDC.64 R78, c[0x0][0x5b0] ;  /* 0x00016c00ff4e7b82 */ /* 0x000e700000000a00 */
[----:B------:R-:W2:Y:S01]  /*2530*/  LDC.64 R80, c[0x0][0x5a8] ;  /* 0x00016a00ff507b82 */ /* 0x000ea20000000a00 */
[-C--:B0-----:R-:W-:Y:S02]  /*2540*/  IMAD R4, R9, R76.reuse, RZ ;  /* 0x0000004c09047224 */ /* 0x081fe400078e02ff */
[----:B------:R-:W-:-:S04]  /*2550*/  IMAD.WIDE.U32 R74, R69, R76, R10 ;  /* 0x0000004c454a7225 */ /* 0x000fc800078e000a */
[----:B------:R-:W-:Y:S02]  /*2560*/  IMAD R73, R69, R77, R4 ;  /* 0x0000004d45497224 */ /* 0x000fe400078e0204 */
[-C--:B-1----:R-:W-:Y:S02]  /*2570*/  IMAD R4, R71, R78.reuse, RZ ;  /* 0x0000004e47047224 */ /* 0x082fe400078e02ff */
[----:B------:R-:W-:Y:S02]  /*2580*/  IMAD.IADD R13, R75, 0x1, R73 ;  /* 0x000000014b0d7824 */ /* 0x000fe400078e0249 */
[----:B------:R-:W-:Y:S02]  /*2590*/  IMAD.MOV.U32 R12, RZ, RZ, R74 ;  /* 0x000000ffff0c7224 */ /* 0x000fe400078e004a */
[C---:B------:R-:W-:Y:S02]  /*25a0*/  IMAD R71, R70.reuse, R79, R4 ;  /* 0x0000004f46477224 */ /* 0x040fe400078e0204 */
[----:B------:R-:W-:-:S04]  /*25b0*/  IMAD.WIDE.U32 R4, R70, R78, R12 ;  /* 0x0000004e46047225 */ /* 0x000fc800078e000c */
[----:B------:R-:W-:Y:S01]  /*25c0*/  IMAD.IADD R5, R5, 0x1, R71 ;  /* 0x0000000105057824 */ /* 0x000fe200078e0247 */
[----:B--2---:R-:W-:-:S04]  /*25d0*/  LEA R14, P1, R4, R80, 0x2 ;  /* 0x00000050040e7211 */ /* 0x004fc800078210ff */
[----:B------:R-:W-:-:S05]  /*25e0*/  LEA.HI.X R15, R4, R81, R5, 0x2, P1 ;  /* 0x00000051040f7211 */ /* 0x000fca00008f1405 */
[----:B------:R0:W2:Y:S01]  /*25f0*/  @P2 LDG.E.LTC128B R7, desc[UR36][R14.64] ;  /* 0x000000240e072981 */ /* 0x0000a2000c1e1920 */
[----:B------:R-:W-:Y:S01]  /*2600*/  LEA R8, P3, R72, UR4, 0x2 ;  /* 0x0000000448087c11 */ /* 0x000fe2000f8610ff */
[----:B------:R-:W-:Y:S01]  /*2610*/  IMAD.WIDE.U32 R4, R70, R78, R10 ;  /* 0x0000004e46047225 */ /* 0x000fe200078e000a */
[----:B------:R-:W-:Y:S01]  /*2620*/  ISETP.GT.AND P1, PT, R6, 0x1, PT ;  /* 0x000000010600780c */ /* 0x000fe20003f24270 */
[----:B------:R-:W-:Y:S02]  /*2630*/  BSSY B1, `(.L_x_34) ;  /* 0x0000012000017945 */ /* 0x000fe40003800000 */
[----:B------:R-:W-:Y:S02]  /*2640*/  IMAD.IADD R5, R71, 0x1, R5 ;  /* 0x0000000147057824 */ /* 0x000fe400078e0205 */
[----:B------:R-:W-:Y:S01]  /*2650*/  IMAD.WIDE.U32 R20, R69, R76, R4 ;  /* 0x0000004c45147225 */ /* 0x000fe200078e0004 */
[----:B0-----:R-:W-:-:S03]  /*2660*/  SHF.L.U64.HI R15, R78, 0x3, R79 ;  /* 0x000000034e0f7819 */ /* 0x001fc6000001024f */
[----:B------:R-:W-:Y:S01]  /*2670*/  IMAD.IADD R5, R73, 0x1, R21 ;  /* 0x0000000149057824 */ /* 0x000fe200078e0215 */
[----:B------:R-:W-:Y:S01]  /*2680*/  LEA R4, P4, R20, R80, 0x2 ;  /* 0x0000005014047211 */ /* 0x000fe200078810ff */
[----:B------:R-:W-:-:S03]  /*2690*/  IMAD.SHL.U32 R14, R78, 0x8, RZ ;  /* 0x000000084e0e7824 */ /* 0x000fc600078e00ff */
[----:B------:R-:W-:Y:S01]  /*26a0*/  LEA.HI.X R5, R20, R81, R5, 0x2, P4 ;  /* 0x0000005114057211 */ /* 0x000fe200020f1405 */
[----:B------:R-:W-:Y:S01]  /*26b0*/  IMAD.WIDE.U32 R20, R70, R78, R14 ;  /* 0x0000004e46147225 */ /* 0x000fe200078e000e */
[----:B--2---:R-:W-:-:S05]  /*26c0*/  LOP3.LUT R9, R7, 0xffffe000, RZ, 0xc0, !PT ;  /* 0xffffe00007097812 */ /* 0x004fca00078ec0ff */
[----:B------:R-:W-:-:S04]  /*26d0*/  FMUL R9, R9, R58 ;  /* 0x0000003a09097220 */ /* 0x000fc80000400000 */
[----:B------:R-:W-:Y:S01]  /*26e0*/  FFMA R77, R24, R23, R9 ;  /* 0x00000017184d7223 */ /* 0x000fe20000000009 */
[----:B------:R-:W-:Y:S02]  /*26f0*/  LEA.HI.X R9, R72, UR5, R83, 0x2, P3 ;  /* 0x0000000548097c11 */ /* 0x000fe400098f1453 */
[----:B------:R-:W-:Y:S02]  /*2700*/  ISETP.GT.AND P3, PT, R3, RZ, P1 ;  /* 0x000000ff0300720c */ /* 0x000fe40000f64270 */
[----:B------:R-:W-:-:S05]  /*2710*/  F2FP.TF32.F32.PACK_B R77, R77 ;  /* 0x0000004dff4d723e */ /* 0x000fca00024050ff */
[----:B------:R0:W-:Y:S06]  /*2720*/  @P2 STG.E desc[UR36][R8.64], R77 ;  /* 0x0000004d08002986 */ /* 0x0001ec000c101924 */
[----:B------:R-:W-:Y:S05]  /*2730*/  @!P3 BRA `(.L_x_35) ;  /* 0x000000000004b947 */ /* 0x000fea0003800000 */
[----:B------:R1:W5:Y:S02]  /*2740*/  LDG.E.LTC128B R7, desc[UR36][R4.64+0x4] ;  /* 0x0000042404077981 */ /* 0x000364000c1e1920 */
.L_x_35:
[----:B------:R-:W-:Y:S05]  /*2750*/  BSYNC B1 ;  /* 0x0000000000017941 */ /* 0x000fea0003800000 */
.L_x_34:
[----:B-----5:R-:W-:Y:S01]  /*2760*/  LOP3.LUT R15, R7, 0xffffe000, RZ, 0xc0, !PT ;  /* 0xffffe000070f7812 */ /* 0x020fe200078ec0ff */
[----:B------:R-:W-:Y:S01]  /*2770*/  IMAD.IADD R71, R71, 0x1, R21 ;  /* 0x0000000147477824 */ /* 0x000fe200078e0215 */
[----:B------:R-:W-:Y:S01]  /*2780*/  IADD3 R74, P2, R74, R20, RZ ;  /* 0x000000144a4a7210 */ /* 0x000fe20007f5e0ff */
[----:B------:R-:W-:Y:S01]  /*2790*/  IMAD.MOV.U32 R24, RZ, RZ, R7 ;  /* 0x000000ffff187224 */ /* 0x000fe200078e0007 */
[----:B------:R-:W-:Y:S01]  /*27a0*/  ISETP.GT.AND P0, PT, R3, 0x8, P0 ;  /* 0x000000080300780c */ /* 0x000fe20000704270 */
[----:B------:R-:W-:Y:S02]  /*27b0*/  FMUL R12, R15, R58 ;  /* 0x0000003a0f0c7220 */ /* 0x000fe40000400000 */
[----:B------:R-:W-:Y:S01]  /*27c0*/  IMAD.X R13, R71, 0x1, R13, P2 ;  /* 0x00000001470d7824 */ /* 0x000fe200010e060d */
[----:B------:R-:W-:Y:S01]  /*27d0*/  LEA R14, P2, R74, R80, 0x2 ;  /* 0x000000504a0e7211 */ /* 0x000fe200078410ff */
[----:B------:R-:W-:-:S03]  /*27e0*/  FFMA R25, R25, R23, R12 ;  /* 0x0000001719197223 */ /* 0x000fc6000000000c */
[----:B------:R-:W-:Y:S02]  /*27f0*/  LEA.HI.X R15, R74, R81, R13, 0x2, P2 ;  /* 0x000000514a0f7211 */ /* 0x000fe400010f140d */
[----:B------:R-:W-:-:S05]  /*2800*/  F2FP.TF32.F32.PACK_B R25, R25 ;  /* 0x00000019ff19723e */ /* 0x000fca00024050ff */
[----:B------:R2:W-:Y:S04]  /*2810*/  @P3 STG.E desc[UR36][R8.64+0x4], R25 ;  /* 0x0000041908003986 */ /* 0x0005e8000c101924 */
[----:B------:R-:W3:Y:S01]  /*2820*/  @P0 LDG.E.LTC128B R24, desc[UR36][R14.64] ;  /* 0x000000240e180981 */ /* 0x000ee2000c1e1920 */
[----:B------:R-:W-:Y:S01]  /*2830*/  IADD3 R20, P2, R10, R20, RZ ;  /* 0x000000140a147210 */ /* 0x000fe20007f5e0ff */
[----:B------:R-:W-:Y:S01]  /*2840*/  BSSY B1, `(.L_x_36) ;  /* 0x0000011000017945 */ /* 0x000fe20003800000 */
[----:B------:R-:W-:-:S03]  /*2850*/  ISETP.GT.AND P1, PT, R3, 0x8, P1 ;  /* 0x000000080300780c */ /* 0x000fc60000f24270 */
[----:B------:R-:W-:Y:S01]  /*2860*/  IMAD.X R21, R11, 0x1, R71, P2 ;  /* 0x000000010b157824 */ /* 0x000fe200010e0647 */
[C---:B------:R-:W-:Y:S02]  /*2870*/  SHF.L.U64.HI R11, R59.reuse, 0x2, R60 ;  /* 0x000000023b0b7819 */ /* 0x040fe4000001023c */
[----:B------:R-:W-:Y:S01]  /*2880*/  LEA R12, P2, R59, R8, 0x2 ;  /* 0x000000083b0c7211 */ /* 0x000fe200078410ff */
[----:B------:R-:W-:-:S04]  /*2890*/  IMAD.WIDE.U32 R20, R69, R76, R20 ;  /* 0x0000004c45147225 */ /* 0x000fc800078e0014 */
[----:B------:R-:W-:Y:S01]  /*28a0*/  IMAD.X R13, R11, 0x1, R9, P2 ;  /* 0x000000010b0d7824 */ /* 0x000fe200010e0609 */
[----:B------:R-:W-:Y:S02]  /*28b0*/  LEA R10, P3, R20, R80, 0x2 ;  /* 0x00000050140a7211 */ /* 0x000fe400078610ff */
[----:B---3--:R-:W-:-:S05]  /*28c0*/  LOP3.LUT R7, R24, 0xffffe000, RZ, 0xc0, !PT ;  /* 0xffffe00018077812 */ /* 0x008fca00078ec0ff */
[----:B------:R-:W-:-:S04]  /*28d0*/  FMUL R7, R7, R58 ;  /* 0x0000003a07077220 */ /* 0x000fc80000400000 */
[----:B------:R-:W-:Y:S01]  /*28e0*/  FFMA R69, R26, R23, R7 ;  /* 0x000000171a457223 */ /* 0x000fe20000000007 */
[----:B------:R-:W-:-:S04]  /*28f0*/  IMAD.IADD R7, R73, 0x1, R21 ;  /* 0x0000000149077824 */ /* 0x000fc800078e0215 */
[----:B------:R-:W-:Y:S02]  /*2900*/  F2FP.TF32.F32.PACK_B R69, R69 ;  /* 0x00000045ff45723e */ /* 0x000fe400024050ff */
[----:B------:R-:W-:-:S03]  /*2910*/  LEA.HI.X R11, R20, R81, R7, 0x2, P3 ;  /* 0x00000051140b7211 */ /* 0x000fc600018f1407 */
[----:B------:R2:W-:Y:S01]  /*2920*/  @P0 STG.E desc[UR36][R12.64], R69 ;  /* 0x000000450c000986 */ /* 0x0005e2000c101924 */
[----:B------:R-:W-:Y:S05]  /*2930*/  @!P1 BRA `(.L_x_37) ;  /* 0x0000000000049947 */ /* 0x000fea0003800000 */
[----:B------:R3:W5:Y:S02]  /*2940*/  LDG.E.LTC128B R24, desc[UR36][R10.64+0x4] ;  /* 0x000004240a187981 */ /* 0x000764000c1e1920 */
.L_x_37:
[----:B------:R-:W-:Y:S05]  /*2950*/  BSYNC B1 ;  /* 0x0000000000017941 */ /* 0x000fea0003800000 */
.L_x_36:
[----:B-----5:R-:W-:Y:S01]  /*2960*/  LOP3.LUT R7, R24, 0xffffe000, RZ, 0xc0, !PT ;  /* 0xffffe00018077812 */ /* 0x020fe200078ec0ff */
[----:B------:R-:W-:Y:S01]  /*2970*/  BSSY B1, `(.L_x_38) ;  /* 0x0000009000017945 */ /* 0x000fe20003800000 */
[----:B------:R-:W-:-:S03]  /*2980*/  ISETP.GT.AND P0, PT, R6, 0x8, PT ;  /* 0x000000080600780c */ /* 0x000fc60003f04270 */
[----:B------:R-:W-:Y:S01]  /*2990*/  FMUL R14, R7, R58 ;  /* 0x0000003a070e7220 */ /* 0x000fe20000400000 */
[----:B------:R-:W-:-:S03]  /*29a0*/  ISETP.GT.AND P2, PT, R3, RZ, P0 ;  /* 0x000000ff0300720c */ /* 0x000fc60000744270 */
[----:B------:R-:W-:-:S05]  /*29b0*/  FFMA R27, R27, R23, R14 ;  /* 0x000000171b1b7223 */ /* 0x000fca000000000e */
[----:B------:R-:W-:-:S05]  /*29c0*/  F2FP.TF32.F32.PACK_B R27, R27 ;  /* 0x0000001bff1b723e */ /* 0x000fca00024050ff */
[----:B------:R4:W-:Y:S01]  /*29d0*/  @P1 STG.E desc[UR36][R12.64+0x4], R27 ;  /* 0x0000041b0c001986 */ /* 0x0009e2000c101924 */
[----:B------:R-:W-:Y:S05]  /*29e0*/  @!P2 BRA `(.L_x_39) ;  /* 0x000000000004a947 */ /* 0x000fea0003800000 */
[----:B------:R0:W5:Y:S02]  /*29f0*/  LDG.E.LTC128B R24, desc[UR36][R4.64+0x20] ;  /* 0x0000202404187981 */ /* 0x000164000c1e1920 */
.L_x_39:
[----:B------:R-:W-:Y:S05]  /*2a00*/  BSYNC B1 ;  /* 0x0000000000017941 */ /* 0x000fea0003800000 */
.L_x_38:
        /* <DEDUP_REMOVED lines=10> */
.L_x_41:
[----:B------:R-:W-:Y:S05]  /*2ab0*/  BSYNC B1 ;  /* 0x0000000000017941 */ /* 0x000fea0003800000 */
.L_x_40:
[----:B0----5:R-:W-:Y:S01]  /*2ac0*/  LOP3.LUT R7, R24, 0xffffe000, RZ, 0xc0, !PT ;  /* 0xffffe00018077812 */ /* 0x021fe200078ec0ff */
[----:B------:R-:W-:Y:S01]  /*2ad0*/  BSSY B1, `(.L_x_42) ;  /* 0x0000008000017945 */ /* 0x000fe20003800000 */
[----:B------:R-:W-:-:S03]  /*2ae0*/  ISETP.GT.AND P0, PT, R3, 0x8, P0 ;  /* 0x000000080300780c */ /* 0x000fc60000704270 */
[----:B------:R-:W-:-:S04]  /*2af0*/  FMUL R14, R7, R58 ;  /* 0x0000003a070e7220 */ /* 0x000fc80000400000 */
[----:B------:R-:W-:-:S05]  /*2b00*/  FFMA R29, R29, R23, R14 ;  /* 0x000000171d1d7223 */ /* 0x000fca000000000e */
[----:B------:R-:W-:-:S05]  /*2b10*/  F2FP.TF32.F32.PACK_B R29, R29 ;  /* 0x0000001dff1d723e */ /* 0x000fca00024050ff */
[----:B------:R0:W-:Y:S01]  /*2b20*/  @P3 STG.E desc[UR36][R8.64+0x24], R29 ;  /* 0x0000241d08003986 */ /* 0x0001e2000c101924 */
[----:B------:R-:W-:Y:S05]  /*2b30*/  @!P0 BRA `(.L_x_43) ;  /* 0x0000000000048947 */ /* 0x000fea0003800000 */
[----:B------:R0:W5:Y:S02]  /*2b40*/  LDG.E.LTC128B R24, desc[UR36][R10.64+0x20] ;  /* 0x000020240a187981 */ /* 0x000164000c1e1920 */
.L_x_43:
[----:B------:R-:W-:Y:S05]  /*2b50*/  BSYNC B1 ;  /* 0x0000000000017941 */ /* 0x000fea0003800000 */
.L_x_42:
[----:B-----5:R-:W-:Y:S01]  /*2b60*/  LOP3.LUT R7, R24, 0xffffe000, RZ, 0xc0, !PT ;  /* 0xffffe00018077812 */ /* 0x020fe200078ec0ff */
        /* <DEDUP_REMOVED lines=8> */
.L_x_45:
[----:B------:R-:W-:Y:S05]  /*2bf0*/  BSYNC B1 ;  /* 0x0000000000017941 */ /* 0x000fea0003800000 */
.L_x_44:
[----:B0----5:R-:W-:Y:S01]  /*2c00*/  LOP3.LUT R7, R24, 0xffffe000, RZ, 0xc0, !PT ;  /* 0xffffe00018077812 */ /* 0x021fe200078ec0ff */
        /* <DEDUP_REMOVED lines=9> */
.L_x_47:
[----:B------:R-:W-:Y:S05]  /*2ca0*/  BSYNC B1 ;  /* 0x0000000000017941 */ /* 0x000fea0003800000 */
.L_x_46:
        /* <DEDUP_REMOVED lines=10> */
.L_x_49:
[----:B------:R-:W-:Y:S05]  /*2d50*/  BSYNC B1 ;  /* 0x0000000000017941 */ /* 0x000fea0003800000 */
.L_x_48:
        /* <DEDUP_REMOVED lines=9> */
.L_x_51:
[----:B------:R-:W-:Y:S05]  /*2df0*/  BSYNC B1 ;  /* 0x0000000000017941 */ /* 0x000fea0003800000 */
.L_x_50:
        /* <DEDUP_REMOVED lines=9> */
.L_x_53:
[----:B------:R-:W-:Y:S05]  /*2e90*/  BSYNC B1 ;  /* 0x0000000000017941 */ /* 0x000fea0003800000 */
.L_x_52:
        /* <DEDUP_REMOVED lines=10> */
.L_x_55:
[----:B------:R-:W-:Y:S05]  /*2f40*/  BSYNC B1 ;  /* 0x0000000000017941 */ /* 0x000fea0003800000 */
.L_x_54:
        /* <DEDUP_REMOVED lines=10> */
.L_x_57:
[----:B------:R-:W-:Y:S05]  /*2ff0*/  BSYNC B1 ;  /* 0x0000000000017941 */ /* 0x000fea0003800000 */
.L_x_56:
        /* <DEDUP_REMOVED lines=9> */
.L_x_59:
[----:B------:R-:W-:Y:S05]  /*3090*/  BSYNC B1 ;  /* 0x0000000000017941 */ /* 0x000fea0003800000 */
.L_x_58:
        /* <DEDUP_REMOVED lines=9> */
.L_x_61:
[----:B------:R-:W-:Y:S05]  /*3130*/  BSYNC B1 ;  /* 0x0000000000017941 */ /* 0x000fea0003800000 */
.L_x_60:
        /* <DEDUP_REMOVED lines=10> */
.L_x_63:
[----:B------:R-:W-:Y:S05]  /*31e0*/  BSYNC B1 ;  /* 0x0000000000017941 */ /* 0x000fea0003800000 */
.L_x_62:
        /* <DEDUP_REMOVED lines=10> */
.L_x_65:
[----:B------:R-:W-:Y:S05]  /*3290*/  BSYNC B1 ;  /* 0x0000000000017941 */ /* 0x000fea0003800000 */
.L_x_64:
        /* <DEDUP_REMOVED lines=9> */
.L_x_67:
[----:B------:R-:W-:Y:S05]  /*3330*/  BSYNC B1 ;  /* 0x0000000000017941 */ /* 0x000fea0003800000 */
.L_x_66:
        /* <DEDUP_REMOVED lines=9> */
.L_x_69:
[----:B------:R-:W-:Y:S05]  /*33d0*/  BSYNC B1 ;  /* 0x0000000000017941 */ /* 0x000fea0003800000 */
.L_x_68:
        /* <DEDUP_REMOVED lines=10> */
.L_x_71:
[----:B------:R-:W-:Y:S05]  /*3480*/  BSYNC B1 ;  /* 0x0000000000017941 */ /* 0x000fea0003800000 */
.L_x_70:
        /* <DEDUP_REMOVED lines=10> */
.L_x_73:
[----:B------:R-:W-:Y:S05]  /*3530*/  BSYNC B1 ;  /* 0x0000000000017941 */ /* 0x000fea0003800000 */
.L_x_72:
        /* <DEDUP_REMOVED lines=9> */
.L_x_75:
[----:B------:R-:W-:Y:S05]  /*35d0*/  BSYNC B1 ;  /* 0x0000000000017941 */ /* 0x000fea0003800000 */
.L_x_74:
        /* <DEDUP_REMOVED lines=9> */
.L_x_77:
[----:B------:R-:W-:Y:S05]  /*3670*/  BSYNC B1 ;  /* 0x0000000000017941 */ /* 0x000fea0003800000 */
.L_x_76:
        /* <DEDUP_REMOVED lines=10> */
.L_x_79:
[----:B------:R-:W-:Y:S05]  /*3720*/  BSYNC B1 ;  /* 0x0000000000017941 */ /* 0x000fea0003800000 */
.L_x_78:
        /* <DEDUP_REMOVED lines=10> */
.L_x_81:
[----:B------:R-:W-:Y:S05]  /*37d0*/  BSYNC B1 ;  /* 0x0000000000017941 */ /* 0x000fea0003800000 */
.L_x_80:
        /* <DEDUP_REMOVED lines=9> */
.L_x_83:
[----:B------:R-:W-:Y:S05]  /*3870*/  BSYNC B1 ;  /* 0x0000000000017941 */ /* 0x000fea0003800000 */
.L_x_82:
        /* <DEDUP_REMOVED lines=9> */
.L_x_85:
[----:B------:R-:W-:Y:S05]  /*3910*/  BSYNC B1 ;  /* 0x0000000000017941 */ /* 0x000fea0003800000 */
.L_x_84:
        /* <DEDUP_REMOVED lines=10> */
.L_x_87:
[----:B------:R-:W-:Y:S05]  /*39c0*/  BSYNC B1 ;  /* 0x0000000000017941 */ /* 0x000fea0003800000 */
.L_x_86:
[----:B-----5:R-:W-:Y:S01]  /*39d0*/  LOP3.LUT R7, R24, 0xffffe000, RZ, 0xc0, !PT ;  /* 0xffffe00018077812 */ /* 0x020fe200078ec0ff */
[----:B------:R-:W-:Y:S01]  /*39e0*/  BSSY B1, `(.L_x_88) ;  /* 0x000000b000017945 */ /* 0x000fe20003800000 */
[----:B------:R-:W-:Y:S01]  /*39f0*/  ISETP.GT.AND P1, PT, R6, 0x39, PT ;  /* 0x000000390600780c */ /* 0x000fe20003f24270 */
[----:B------:R-:W-:Y:S02]  /*3a00*/  @P2 IMAD.MOV.U32 R6, RZ, RZ, R8 ;  /* 0x000000ffff062224 */ /* 0x000fe400078e0008 */
[----:B------:R-:W-:Y:S01]  /*3a10*/  FMUL R7, R7, R58 ;  /* 0x0000003a07077220 */ /* 0x000fe20000400000 */
[----:B------:R-:W-:-:S03]  /*3a20*/  ISETP.GT.AND P3, PT, R3, RZ, P1 ;  /* 0x000000ff0300720c */ /* 0x000fc60000f64270 */
[----:B------:R-:W-:Y:S01]  /*3a30*/  FFMA R15, R52, R23, R7 ;  /* 0x00000017340f7223 */ /* 0x000fe20000000007 */
[----:B------:R-:W-:-:S04]  /*3a40*/  @P2 IMAD.MOV.U32 R7, RZ, RZ, R9 ;  /* 0x000000ffff072224 */ /* 0x000fc800078e0009 */
[----:B------:R-:W-:-:S05]  /*3a50*/  F2FP.TF32.F32.PACK_B R15, R15 ;  /* 0x0000000fff0f723e */ /* 0x000fca00024050ff */
[----:B------:R0:W-:Y:S01]  /*3a60*/  @P2 STG.E desc[UR36][R6.64+0xe0], R15 ;  /* 0x0000e00f06002986 */ /* 0x0001e2000c101924 */
[----:B------:R-:W-:Y:S05]  /*3a70*/  @!P3 BRA `(.L_x_89) ;  /* 0x000000000004b947 */ /* 0x000fea0003800000 */
[----:B------:R0:W5:Y:S02]  /*3a80*/  LDG.E.LTC128B R24, desc[UR36][R4.64+0xe4] ;  /* 0x0000e42404187981 */ /* 0x000164000c1e1920 */
.L_x_89:
[----:B------:R-:W-:Y:S05]  /*3a90*/  BSYNC B1 ;  /* 0x0000000000017941 */ /* 0x000fea0003800000 */
.L_x_88:
[----:B01---5:R-:W-:Y:S01]  /*3aa0*/  LOP3.LUT R5, R24, 0xffffe000, RZ, 0xc0, !PT ;  /* 0xffffe00018057812 */ /* 0x023fe200078ec0ff */
        /* <DEDUP_REMOVED lines=8> */
.L_x_91:
[----:B------:R-:W-:Y:S05]  /*3b30*/  BSYNC B1 ;  /* 0x0000000000017941 */ /* 0x000fea0003800000 */
.L_x_90:
[----:B-----5:R-:W-:Y:S01]  /*3b40*/  LOP3.LUT R5, R24, 0xffffe000, RZ, 0xc0, !PT ;  /* 0xffffe00018057812 */ /* 0x020fe200078ec0ff */
[----:B------:R-:W-:Y:S01]  /*3b50*/  @P0 IMAD.MOV.U32 R4, RZ, RZ, R12 ;  /* 0x000000ffff040224 */ /* 0x000fe200078e000c */
[----:B------:R-:W-:Y:S01]  /*3b60*/  ISETP.GT.AND P1, PT, R3, 0x8, P1 ;  /* 0x000000080300780c */ /* 0x000fe20000f24270 */
[----:B------:R-:W-:Y:S02]  /*3b70*/  BSSY B1, `(.L_x_92) ;  /* 0x0000008000017945 */ /* 0x000fe40003800000 */
[----:B------:R-:W-:-:S04]  /*3b80*/  FMUL R5, R5, R58 ;  /* 0x0000003a05057220 */ /* 0x000fc80000400000 */
[----:B------:R-:W-:Y:S01]  /*3b90*/  FFMA R7, R54, R23, R5 ;  /* 0x0000001736077223 */ /* 0x000fe20000000005 */
[----:B------:R-:W-:-:S04]  /*3ba0*/  @P0 IMAD.MOV.U32 R5, RZ, RZ, R13 ;  /* 0x000000ffff050224 */ /* 0x000fc800078e000d */
[----:B------:R-:W-:-:S05]  /*3bb0*/  F2FP.TF32.F32.PACK_B R7, R7 ;  /* 0x00000007ff07723e */ /* 0x000fca00024050ff */
[----:B------:R0:W-:Y:S01]  /*3bc0*/  @P0 STG.E desc[UR36][R4.64+0xe0], R7 ;  /* 0x0000e00704000986 */ /* 0x0001e2000c101924 */
[----:B------:R-:W-:Y:S05]  /*3bd0*/  @!P1 BRA `(.L_x_93) ;  /* 0x0000000000049947 */ /* 0x000fea0003800000 */
[----:B------:R0:W5:Y:S02]  /*3be0*/  LDG.E.LTC128B R24, desc[UR36][R10.64+0xe4] ;  /* 0x0000e4240a187981 */ /* 0x000164000c1e1920 */
.L_x_93:
[----:B------:R-:W-:Y:S05]  /*3bf0*/  BSYNC B1 ;  /* 0x0000000000017941 */ /* 0x000fea0003800000 */
.L_x_92:
[----:B------:R-:W-:Y:S05]  /*3c00*/  @!P1 BRA `(.L_x_94) ;  /* 0x0000000800909947 */ /* 0x000fea0003800000 */
[----:B-----5:R-:W-:-:S05]  /*3c10*/  LOP3.LUT R3, R24, 0xffffe000, RZ, 0xc0, !PT ;  /* 0xffffe00018037812 */ /* 0x020fca00078ec0ff */
[----:B0-----:R-:W-:-:S04]  /*3c20*/  FMUL R4, R3, R58 ;  /* 0x0000003a03047220 */ /* 0x001fc80000400000 */
[----:B------:R-:W-:-:S05]  /*3c30*/  FFMA R55, R55, R23, R4 ;  /* 0x0000001737377223 */ /* 0x000fca0000000004 */
[----:B------:R-:W-:-:S05]  /*3c40*/  F2FP.TF32.F32.PACK_B R55, R55 ;  /* 0x00000037ff37723e */ /* 0x000fca00024050ff */
[----:B------:R0:W-:Y:S01]  /*3c50*/  STG.E desc[UR36][R12.64+0xe4], R55 ;  /* 0x0000e4370c007986 */ /* 0x0001e2000c101924 */
[----:B------:R-:W-:Y:S05]  /*3c60*/  BRA `(.L_x_94) ;  /* 0x0000000800787947 */ /* 0x000fea0003800000 */
.L_x_33:
[----:B------:R-:W-:Y:S01]  /*3c70*/  ISETP.GT.AND P4, PT, R6, 0x1, PT ;  /* 0x000000010600780c */ /* 0x000fe20003f84270 */
[----:B------:R-:W-:Y:S01]  /*3c80*/  ULDC.64 UR4, c[0x0][0x5c0] ;  /* 0x0001700000047ab9 */ /* 0x000fe20000000a00 */
[-C--:B------:R-:W-:Y:S01]  /*3c90*/  FMUL R7, R24, R23.reuse ;  /* 0x0000001718077220 */ /* 0x080fe20000400000 */
[----:B------:R-:W-:Y:S01]  /*3ca0*/  LEA R4, P3, R72, UR4, 0x2 ;  /* 0x0000000448047c11 */ /* 0x000fe2000f8610ff */
[-C--:B------:R-:W-:Y:S01]  /*3cb0*/  FMUL R25, R25, R23.reuse ;  /* 0x0000001719197220 */ /* 0x080fe20000400000 */
[----:B------:R-:W-:Y:S01]  /*3cc0*/  ISETP.GT.AND P1, PT, R3, RZ, P4 ;  /* 0x000000ff0300720c */ /* 0x000fe20002724270 */
[-C--:B------:R-:W-:Y:S01]  /*3cd0*/  FMUL R11, R26, R23.reuse ;  /* 0x000000171a0b7220 */ /* 0x080fe20000400000 */
[----:B------:R-:W-:Y:S01]  /*3ce0*/  LEA.HI.X R5, R72, UR5, R83, 0x2, P3 ;  /* 0x0000000548057c11 */ /* 0x000fe200098f1453 */
[----:B------:R-:W-:Y:S01]  /*3cf0*/  FMUL R27, R27, R23 ;  /* 0x000000171b1b7220 */ /* 0x000fe20000400000 */
[----:B------:R-:W-:Y:S01]  /*3d00*/  F2FP.TF32.F32.PACK_B R7, R7 ;  /* 0x00000007ff07723e */ /* 0x000fe200024050ff */
[----:B------:R-:W-:Y:S01]  /*3d10*/  FMUL R29, R29, R23 ;  /* 0x000000171d1d7220 */ /* 0x000fe20000400000 */
[----:B------:R-:W-:Y:S01]  /*3d20*/  F2FP.TF32.F32.PACK_B R25, R25 ;  /* 0x00000019ff19723e */ /* 0x000fe200024050ff */
[-C--:B------:R-:W-:Y:S01]  /*3d30*/  FMUL R31, R31, R23.reuse ;  /* 0x000000171f1f7220 */ /* 0x080fe20000400000 */
[C---:B------:R-:W-:Y:S01]  /*3d40*/  SHF.L.U64.HI R9, R59.reuse, 0x2, R60 ;  /* 0x000000023b097819 */ /* 0x040fe2000001023c */
[----:B------:R0:W-:Y:S01]  /*3d50*/  @P2 STG.E desc[UR36][R4.64], R7 ;  /* 0x0000000704002986 */ /* 0x0001e2000c101924 */
[----:B------:R-:W-:Y:S01]  /*3d60*/  LEA R8, P3, R59, R4, 0x2 ;  /* 0x000000043b087211 */ /* 0x000fe200078610ff */
[-C--:B------:R-:W-:Y:S01]  /*3d70*/  FMUL R13, R32, R23.reuse ;  /* 0x00000017200d7220 */ /* 0x080fe20000400000 */
[C---:B------:R-:W-:Y:S01]  /*3d80*/  ISETP.GT.AND P2, PT, R6.reuse, 0x8, PT ;  /* 0x000000080600780c */ /* 0x040fe20003f44270 */
[----:B------:R-:W-:Y:S01]  /*3d90*/  @P1 STG.E desc[UR36][R4.64+0x4], R25 ;  /* 0x0000041904001986 */ /* 0x000fe2000c101924 */
[----:B------:R-:W-:Y:S01]  /*3da0*/  ISETP.GT.AND P1, PT, R6, 0x9, PT ;  /* 0x000000090600780c */ /* 0x000fe20003f24270 */
[----:B------:R-:W-:Y:S01]  /*3db0*/  IMAD.X R9, R9, 0x1, R5, P3 ;  /* 0x0000000109097824 */ /* 0x000fe200018e0605 */
[----:B------:R-:W-:Y:S01]  /*3dc0*/  ISETP.GT.AND P0, PT, R3, 0x8, P0 ;  /* 0x000000080300780c */ /* 0x000fe20000704270 */
[-C--:B------:R-:W-:Y:S01]  /*3dd0*/  FMUL R33, R33, R23.reuse ;  /* 0x0000001721217220 */ /* 0x080fe20000400000 */
[----:B------:R-:W-:Y:S01]  /*3de0*/  ISETP.GT.AND P4, PT, R3, 0x8, P4 ;  /* 0x000000080300780c */ /* 0x000fe20002784270 */
[-C--:B------:R-:W-:Y:S01]  /*3df0*/  FMUL R35, R35, R23.reuse ;  /* 0x0000001723237220 */ /* 0x080fe20000400000 */
[C---:B------:R-:W-:Y:S01]  /*3e00*/  ISETP.GT.AND P5, PT, R3.reuse, RZ, P2 ;  /* 0x000000ff0300720c */ /* 0x040fe200017a4270 */
[-C--:B0-----:R-:W-:Y:S01]  /*3e10*/  FMUL R7, R28, R23.reuse ;  /* 0x000000171c077220 */ /* 0x081fe20000400000 */
[----:B------:R-:W-:Y:S01]  /*3e20*/  ISETP.GT.AND P3, PT, R3, RZ, P1 ;  /* 0x000000ff0300720c */ /* 0x000fe20000f64270 */
[----:B------:R-:W-:Y:S01]  /*3e30*/  FMUL R37, R37, R23 ;  /* 0x0000001725257220 */ /* 0x000fe20000400000 */
[----:B------:R-:W-:Y:S01]  /*3e40*/  F2FP.TF32.F32.PACK_B R11, R11 ;  /* 0x0000000bff0b723e */ /* 0x000fe200024050ff */
[----:B------:R-:W-:Y:S01]  /*3e50*/  FMUL R39, R39, R23 ;  /* 0x0000001727277220 */ /* 0x000fe20000400000 */
[----:B------:R-:W-:Y:S01]  /*3e60*/  F2FP.TF32.F32.PACK_B R27, R27 ;  /* 0x0000001bff1b723e */ /* 0x000fe200024050ff */
[----:B------:R-:W-:Y:S01]  /*3e70*/  FMUL R41, R41, R23 ;  /* 0x0000001729297220 */ /* 0x000fe20000400000 */
[----:B------:R-:W-:Y:S01]  /*3e80*/  F2FP.TF32.F32.PACK_B R7, R7 ;  /* 0x00000007ff07723e */ /* 0x000fe200024050ff */
[----:B------:R0:W-:Y:S01]  /*3e90*/  @P0 STG.E desc[UR36][R8.64], R11 ;  /* 0x0000000b08000986 */ /* 0x0001e2000c101924 */
[----:B------:R-:W-:Y:S01]  /*3ea0*/  F2FP.TF32.F32.PACK_B R29, R29 ;  /* 0x0000001dff1d723e */ /* 0x000fe200024050ff */
[-C--:B------:R-:W-:Y:S01]  /*3eb0*/  FMUL R43, R43, R23.reuse ;  /* 0x000000172b2b7220 */ /* 0x080fe20000400000 */
[C---:B------:R-:W-:Y:S01]  /*3ec0*/  ISETP.GT.AND P0, PT, R6.reuse, 0x10, PT ;  /* 0x000000100600780c */ /* 0x040fe20003f04270 */
[----:B------:R-:W-:Y:S01]  /*3ed0*/  @P4 STG.E desc[UR36][R8.64+0x4], R27 ;  /* 0x0000041b08004986 */ /* 0x000fe2000c101924 */
[----:B------:R-:W-:Y:S01]  /*3ee0*/  ISETP.GT.AND P2, PT, R3, 0x8, P2 ;  /* 0x000000080300780c */ /* 0x000fe20001744270 */
[-C--:B------:R-:W-:Y:S01]  /*3ef0*/  FMUL R45, R45, R23.reuse ;  /* 0x000000172d2d7220 */ /* 0x080fe20000400000 */
[C---:B------:R-:W-:Y:S01]  /*3f00*/  ISETP.GT.AND P1, PT, R3.reuse, 0x8, P1 ;  /* 0x000000080300780c */ /* 0x040fe20000f24270 */
[----:B------:R1:W-:Y:S01]  /*3f10*/  @P5 STG.E desc[UR36][R4.64+0x20], R7 ;  /* 0x0000200704005986 */ /* 0x0003e2000c101924 */
[----:B------:R-:W-:Y:S01]  /*3f20*/  ISETP.GT.AND P5, PT, R3, RZ, P0 ;  /* 0x000000ff0300720c */ /* 0x000fe200007a4270 */
[----:B------:R-:W-:Y:S01]  /*3f30*/  FMUL R47, R47, R23 ;  /* 0x000000172f2f7220 */ /* 0x000fe20000400000 */
[----:B------:R-:W-:Y:S01]  /*3f40*/  F2FP.TF32.F32.PACK_B R31, R31 ;  /* 0x0000001fff1f723e */ /* 0x000fe200024050ff */
[----:B------:R-:W-:Y:S01]  /*3f50*/  @P3 STG.E desc[UR36][R4.64+0x24], R29 ;  /* 0x0000241d04003986 */ /* 0x000fe2000c101924 */
[----:B------:R-:W-:Y:S01]  /*3f60*/  ISETP.GT.AND P3, PT, R6, 0x11, PT ;  /* 0x000000110600780c */ /* 0x000fe20003f64270 */
[----:B0-----:R-:W-:Y:S01]  /*3f70*/  FMUL R11, R30, R23 ;  /* 0x000000171e0b7220 */ /* 0x001fe20000400000 */
[----:B------:R-:W-:Y:S01]  /*3f80*/  F2FP.TF32.F32.PACK_B R13, R13 ;  /* 0x0000000dff0d723e */ /* 0x000fe200024050ff */
[-C--:B------:R-:W-:Y:S01]  /*3f90*/  FMUL R49, R49, R23.reuse ;  /* 0x0000001731317220 */ /* 0x080fe20000400000 */
[----:B------:R-:W-:Y:S01]  /*3fa0*/  ISETP.GT.AND P4, PT, R3, RZ, P3 ;  /* 0x000000ff0300720c */ /* 0x000fe20001f84270 */
[----:B------:R-:W-:Y:S01]  /*3fb0*/  FMUL R15, R50, R23 ;  /* 0x00000017320f7220 */ /* 0x000fe20000400000 */
[----:B------:R-:W-:Y:S01]  /*3fc0*/  F2FP.TF32.F32.PACK_B R11, R11 ;  /* 0x0000000bff0b723e */ /* 0x000fe200024050ff */
[----:B-1----:R-:W-:Y:S01]  /*3fd0*/  FMUL R7, R34, R23 ;  /* 0x0000001722077220 */ /* 0x002fe20000400000 */
[----:B------:R-:W-:Y:S01]  /*3fe0*/  F2FP.TF32.F32.PACK_B R33, R33 ;  /* 0x00000021ff21723e */ /* 0x000fe200024050ff */
[-C--:B------:R-:W-:Y:S01]  /*3ff0*/  FMUL R51, R51, R23.reuse ;  /* 0x0000001733337220 */ /* 0x080fe20000400000 */
[----:B------:R-:W-:Y:S01]  /*4000*/  ISETP.GT.AND P0, PT, R3, 0x8, P0 ;  /* 0x000000080300780c */ /* 0x000fe20000704270 */
[----:B------:R0:W-:Y:S01]  /*4010*/  @P2 STG.E desc[UR36][R8.64+0x20], R11 ;  /* 0x0000200b08002986 */ /* 0x0001e2000c101924 */
[----:B------:R-:W-:Y:S01]  /*4020*/  ISETP.GT.AND P2, PT, R6, 0x19, PT ;  /* 0x000000190600780c */ /* 0x000fe20003f44270 */
[----:B------:R-:W-:Y:S01]  /*4030*/  FMUL R21, R52, R23 ;  /* 0x0000001734157220 */ /* 0x000fe20000400000 */
[----:B------:R-:W-:Y:S01]  /*4040*/  F2FP.TF32.F32.PACK_B R7, R7 ;  /* 0x00000007ff07723e */ /* 0x000fe200024050ff */
[----:B------:R-:W-:Y:S01]  /*4050*/  @P1 STG.E desc[UR36][R8.64+0x24], R31 ;  /* 0x0000241f08001986 */ /* 0x000fe2000c101924 */
[----:B------:R-:W-:Y:S01]  /*4060*/  ISETP.GT.AND P1, PT, R6, 0x18, PT ;  /* 0x000000180600780c */ /* 0x000fe20003f24270 */
[----:B------:R-:W-:Y:S01]  /*4070*/  FMUL R53, R53, R23 ;  /* 0x0000001735357220 */ /* 0x000fe20000400000 */
[----:B------:R-:W-:Y:S01]  /*4080*/  F2FP.TF32.F32.PACK_B R35, R35 ;  /* 0x00000023ff23723e */ /* 0x000fe200024050ff */
[----:B------:R1:W-:Y:S01]  /*4090*/  @P5 STG.E desc[UR36][R4.64+0x40], R13 ;  /* 0x0000400d04005986 */ /* 0x0003e2000c101924 */
[----:B------:R-:W-:Y:S01]  /*40a0*/  ISETP.GT.AND P5, PT, R3, RZ, P1 ;  /* 0x000000ff0300720c */ /* 0x000fe20000fa4270 */
[----:B------:R-:W-:Y:S01]  /*40b0*/  FMUL R55, R55, R23 ;  /* 0x0000001737377220 */ /* 0x000fe20000400000 */
[----:B------:R-:W-:Y:S01]  /*40c0*/  F2FP.TF32.F32.PACK_B R37, R37 ;  /* 0x00000025ff25723e */ /* 0x000fe200024050ff */
[----:B------:R-:W-:Y:S01]  /*40d0*/  @P4 STG.E desc[UR36][R4.64+0x44], R33 ;  /* 0x0000442104004986 */ /* 0x000fe2000c101924 */
[C---:B------:R-:W-:Y:S01]  /*40e0*/  ISETP.GT.AND P4, PT, R3.reuse, 0x8, P3 ;  /* 0x000000080300780c */ /* 0x040fe20001f84270 */
[----:B0-----:R-:W-:Y:S01]  /*40f0*/  FMUL R11, R36, R23 ;  /* 0x00000017240b7220 */ /* 0x001fe20000400000 */
[----:B------:R-:W-:Y:S01]  /*4100*/  ISETP.GT.AND P3, PT, R3, RZ, P2 ;  /* 0x000000ff0300720c */ /* 0x000fe20001764270 */
[----:B------:R0:W-:Y:S01]  /*4110*/  @P0 STG.E desc[UR36][R8.64+0x40], R7 ;  /* 0x0000400708000986 */ /* 0x0001e2000c101924 */
[----:B------:R-:W-:-:S02]  /*4120*/  ISETP.GT.AND P0, PT, R6, 0x20, PT ;  /* 0x000000200600780c */ /* 0x000fc40003f04270 */
[----:B------:R-:W-:Y:S01]  /*4130*/  F2FP.TF32.F32.PACK_B R11, R11 ;  /* 0x0000000bff0b723e */ /* 0x000fe200024050ff */
[----:B-1----:R-:W-:Y:S01]  /*4140*/  FMUL R13, R40, R23 ;  /* 0x00000017280d7220 */ /* 0x002fe20000400000 */
[C---:B------:R-:W-:Y:S02]  /*4150*/  ISETP.GT.AND P1, PT, R3.reuse, 0x8, P1 ;  /* 0x000000080300780c */ /* 0x040fe40000f24270 */
[----:B------:R-:W-:Y:S02]  /*4160*/  F2FP.TF32.F32.PACK_B R39, R39 ;  /* 0x00000027ff27723e */ /* 0x000fe400024050ff */
[----:B------:R-:W-:Y:S01]  /*4170*/  F2FP.TF32.F32.PACK_B R13, R13 ;  /* 0x0000000dff0d723e */ /* 0x000fe200024050ff */
[----:B------:R-:W-:Y:S01]  /*4180*/  @P4 STG.E desc[UR36][R8.64+0x44], R35 ;  /* 0x0000442308004986 */ /* 0x000fe2000c101924 */
[C---:B------:R-:W-:Y:S01]  /*4190*/  ISETP.GT.AND P4, PT, R3.reuse, 0x8, P2 ;  /* 0x000000080300780c */ /* 0x040fe20001784270 */
[----:B0-----:R-:W-:Y:S01]  /*41a0*/  FMUL R7, R38, R23 ;  /* 0x0000001726077220 */ /* 0x001fe20000400000 */
[----:B------:R-:W-:Y:S01]  /*41b0*/  ISETP.GT.AND P2, PT, R6, 0x21, PT ;  /* 0x000000210600780c */ /* 0x000fe20003f44270 */
[----:B------:R0:W-:Y:S01]  /*41c0*/  @P5 STG.E desc[UR36][R4.64+0x60], R11 ;  /* 0x0000600b04005986 */ /* 0x0001e2000c101924 */
[----:B------:R-:W-:-:S02]  /*41d0*/  ISETP.GT.AND P5, PT, R3, RZ, P0 ;  /* 0x000000ff0300720c */ /* 0x000fc400007a4270 */
[----:B------:R-:W-:Y:S01]  /*41e0*/  F2FP.TF32.F32.PACK_B R7, R7 ;  /* 0x00000007ff07723e */ /* 0x000fe200024050ff */
[----:B------:R-:W-:Y:S01]  /*41f0*/  @P3 STG.E desc[UR36][R4.64+0x64], R37 ;  /* 0x0000642504003986 */ /* 0x000fe2000c101924 */
[C---:B------:R-:W-:Y:S02]  /*4200*/  ISETP.GT.AND P3, PT, R3.reuse, RZ, P2 ;  /* 0x000000ff0300720c */ /* 0x040fe40001764270 */
[----:B------:R-:W-:Y:S01]  /*4210*/  F2FP.TF32.F32.PACK_B R41, R41 ;  /* 0x00000029ff29723e */ /* 0x000fe200024050ff */
[----:B------:R1:W-:Y:S01]  /*4220*/  @P1 STG.E desc[UR36][R8.64+0x60], R7 ;  /* 0x0000600708001986 */ /* 0x0003e2000c101924 */
[----:B------:R-:W-:Y:S02]  /*4230*/  ISETP.GT.AND P0, PT, R3, 0x8, P0 ;  /* 0x000000080300780c */ /* 0x000fe40000704270 */
[----:B------:R-:W-:Y:S01]  /*4240*/  F2FP.TF32.F32.PACK_B R43, R43 ;  /* 0x0000002bff2b723e */ /* 0x000fe200024050ff */
[----:B------:R-:W-:Y:S01]  /*4250*/  @P4 STG.E desc[UR36][R8.64+0x64], R39 ;  /* 0x0000642708004986 */ /* 0x000fe2000c101924 */
[----:B------:R-:W-:Y:S01]  /*4260*/  ISETP.GT.AND P4, PT, R6, 0x28, PT ;  /* 0x000000280600780c */ /* 0x000fe20003f84270 */
[----:B0-----:R-:W-:Y:S01]  /*4270*/  FMUL R11, R44, R23 ;  /* 0x000000172c0b7220 */ /* 0x001fe20000400000 */
[----:B------:R-:W-:Y:S01]  /*4280*/  F2FP.TF32.F32.PACK_B R45, R45 ;  /* 0x0000002dff2d723e */ /* 0x000fe200024050ff */
[----:B------:R0:W-:Y:S01]  /*4290*/  @P5 STG.E desc[UR36][R4.64+0x80], R13 ;  /* 0x0000800d04005986 */ /* 0x0001e2000c101924 */
[----:B------:R-:W-:-:S02]  /*42a0*/  ISETP.GT.AND P5, PT, R6, 0x29, PT ;  /* 0x000000290600780c */ /* 0x000fc40003fa4270 */
[----:B------:R-:W-:Y:S01]  /*42b0*/  F2FP.TF32.F32.PACK_B R11, R11 ;  /* 0x0000000bff0b723e */ /* 0x000fe200024050ff */
[----:B------:R-:W-:Y:S01]  /*42c0*/  @P3 STG.E desc[UR36][R4.64+0x84], R41 ;  /* 0x0000842904003986 */ /* 0x000fe2000c101924 */
[C---:B------:R-:W-:Y:S01]  /*42d0*/  ISETP.GT.AND P3, PT, R3.reuse, 0x8, P2 ;  /* 0x000000080300780c */ /* 0x040fe20001764270 */
[-C--:B-1----:R-:W-:Y:S01]  /*42e0*/  FMUL R7, R42, R23.reuse ;  /* 0x000000172a077220 */ /* 0x082fe20000400000 */
[C---:B------:R-:W-:Y:S02]  /*42f0*/  ISETP.GT.AND P2, PT, R3.reuse, RZ, P4 ;  /* 0x000000ff0300720c */ /* 0x040fe40002744270 */
[C---:B------:R-:W-:Y:S02]  /*4300*/  ISETP.GT.AND P1, PT, R3.reuse, RZ, P5 ;  /* 0x000000ff0300720c */ /* 0x040fe40002f24270 */
[----:B------:R-:W-:Y:S01]  /*4310*/  ISETP.GT.AND P4, PT, R3, 0x8, P4 ;  /* 0x000000080300780c */ /* 0x000fe20002784270 */
[----:B0-----:R-:W-:Y:S01]  /*4320*/  FMUL R13, R46, R23 ;  /* 0x000000172e0d7220 */ /* 0x001fe20000400000 */
[----:B------:R-:W-:-:S02]  /*4330*/  F2FP.TF32.F32.PACK_B R7, R7 ;  /* 0x00000007ff07723e */ /* 0x000fc400024050ff */
[----:B------:R-:W-:Y:S02]  /*4340*/  ISETP.GT.AND P5, PT, R3, 0x8, P5 ;  /* 0x000000080300780c */ /* 0x000fe40002fa4270 */
[----:B------:R-:W-:Y:S01]  /*4350*/  F2FP.TF32.F32.PACK_B R13, R13 ;  /* 0x0000000dff0d723e */ /* 0x000fe200024050ff */
[----:B------:R0:W-:Y:S01]  /*4360*/  @P0 STG.E desc[UR36][R8.64+0x80], R7 ;  /* 0x0000800708000986 */ /* 0x0001e2000c101924 */
[C---:B------:R-:W-:Y:S02]  /*4370*/  ISETP.GT.AND P0, PT, R6.reuse, 0x39, PT ;  /* 0x000000390600780c */ /* 0x040fe40003f04270 */
[----:B------:R-:W-:Y:S01]  /*4380*/  F2FP.TF32.F32.PACK_B R47, R47 ;  /* 0x0000002fff2f723e */ /* 0x000fe200024050ff */
[----:B------:R-:W-:Y:S01]  /*4390*/  @P3 STG.E desc[UR36][R8.64+0x84], R43 ;  /* 0x0000842b08003986 */ /* 0x000fe2000c101924 */
[C---:B------:R-:W-:Y:S02]  /*43a0*/  ISETP.GT.AND P3, PT, R6.reuse, 0x30, PT ;  /* 0x000000300600780c */ /* 0x040fe40003f64270 */
[----:B------:R-:W-:Y:S01]  /*43b0*/  F2FP.TF32.F32.PACK_B R49, R49 ;  /* 0x00000031ff31723e */ /* 0x000fe200024050ff */
[----:B------:R1:W-:Y:S01]  /*43c0*/  @P2 STG.E desc[UR36][R4.64+0xa0], R11 ;  /* 0x0000a00b04002986 */ /* 0x0003e2000c101924 */
[----:B------:R-:W-:-:S02]  /*43d0*/  ISETP.GT.AND P2, PT, R6, 0x31, PT ;  /* 0x000000310600780c */ /* 0x000fc40003f44270 */
[----:B------:R-:W-:Y:S01]  /*43e0*/  F2FP.TF32.F32.PACK_B R15, R15 ;  /* 0x0000000fff0f723e */ /* 0x000fe200024050ff */
[----:B------:R-:W-:Y:S01]  /*43f0*/  @P1 STG.E desc[UR36][R4.64+0xa4], R45 ;  /* 0x0000a42d04001986 */ /* 0x000fe2000c101924 */
[----:B------:R-:W-:Y:S01]  /*4400*/  ISETP.GT.AND P1, PT, R6, 0x38, PT ;  /* 0x000000380600780c */ /* 0x000fe20003f24270 */
[----:B------:R-:W-:Y:S01]  /*4410*/  @P4 IMAD.MOV.U32 R6, RZ, RZ, R8 ;  /* 0x000000ffff064224 */ /* 0x000fe200078e0008 */
[----:B------:R-:W-:Y:S01]  /*4420*/  F2FP.TF32.F32.PACK_B R51, R51 ;  /* 0x00000033ff33723e */ /* 0x000fe200024050ff */
[----:B0-----:R-:W-:Y:S01]  /*4430*/  @P4 IMAD.MOV.U32 R7, RZ, RZ, R9 ;  /* 0x000000ffff074224 */ /* 0x001fe200078e0009 */
[----:B------:R-:W-:Y:S02]  /*4440*/  F2FP.TF32.F32.PACK_B R21, R21 ;  /* 0x00000015ff15723e */ /* 0x000fe400024050ff */
[----:B------:R-:W-:Y:S01]  /*4450*/  F2FP.TF32.F32.PACK_B R53, R53 ;  /* 0x00000035ff35723e */ /* 0x000fe200024050ff */
[----:B-1----:R-:W-:Y:S01]  /*4460*/  FMUL R11, R48, R23 ;  /* 0x00000017300b7220 */ /* 0x002fe20000400000 */
[----:B------:R0:W-:Y:S01]  /*4470*/  @P4 STG.E desc[UR36][R6.64+0xa0], R13 ;  /* 0x0000a00d06004986 */ /* 0x0001e2000c101924 */
[----:B------:R-:W-:-:S02]  /*4480*/  ISETP.GT.AND P4, PT, R3, RZ, P3 ;  /* 0x000000ff0300720c */ /* 0x000fc40001f84270 */
[----:B------:R-:W-:Y:S02]  /*4490*/  ISETP.GT.AND P3, PT, R3, 0x8, P3 ;  /* 0x000000080300780c */ /* 0x000fe40001f64270 */
[----:B------:R-:W-:Y:S02]  /*44a0*/  F2FP.TF32.F32.PACK_B R11, R11 ;  /* 0x0000000bff0b723e */ /* 0x000fe400024050ff */
[----:B------:R-:W-:Y:S01]  /*44b0*/  F2FP.TF32.F32.PACK_B R55, R55 ;  /* 0x00000037ff37723e */ /* 0x000fe200024050ff */
[----:B0-----:R-:W-:Y:S02]  /*44c0*/  @P5 IMAD.MOV.U32 R6, RZ, RZ, R8 ;  /* 0x000000ffff065224 */ /* 0x001fe400078e0008 */
[----:B------:R-:W-:Y:S01]  /*44d0*/  FMUL R13, R54, R23 ;  /* 0x00000017360d7220 */ /* 0x000fe20000400000 */
[----:B------:R-:W-:-:S04]  /*44e0*/  @P5 IMAD.MOV.U32 R7, RZ, RZ, R9 ;  /* 0x000000ffff075224 */ /* 0x000fc800078e0009 */
[----:B------:R-:W-:Y:S01]  /*44f0*/  F2FP.TF32.F32.PACK_B R13, R13 ;  /* 0x0000000dff0d723e */ /* 0x000fe200024050ff */
[----:B------:R0:W-:Y:S01]  /*4500*/  @P5 STG.E desc[UR36][R6.64+0xa4], R47 ;  /* 0x0000a42f06005986 */ /* 0x0001e2000c101924 */
[C---:B------:R-:W-:Y:S02]  /*4510*/  ISETP.GT.AND P5, PT, R3.reuse, RZ, P2 ;  /* 0x000000ff0300720c */ /* 0x040fe400017a4270 */
[C---:B------:R-:W-:Y:S01]  /*4520*/  ISETP.GT.AND P2, PT, R3.reuse, 0x8, P2 ;  /* 0x000000080300780c */ /* 0x040fe20001744270 */
[----:B------:R-:W-:Y:S01]  /*4530*/  @P4 STG.E desc[UR36][R4.64+0xc0], R11 ;  /* 0x0000c00b04004986 */ /* 0x000fe2000c101924 */
[C---:B------:R-:W-:Y:S02]  /*4540*/  ISETP.GT.AND P4, PT, R3.reuse, RZ, P1 ;  /* 0x000000ff0300720c */ /* 0x040fe40000f84270 */
[----:B------:R-:W-:Y:S01]  /*4550*/  ISETP.GT.AND P1, PT, R3, 0x8, P1 ;  /* 0x000000080300780c */ /* 0x000fe20000f24270 */
[----:B0-----:R-:W-:-:S06]  /*4560*/  @P3 IMAD.MOV.U32 R6, RZ, RZ, R8 ;  /* 0x000000ffff063224 */ /* 0x001fcc00078e0008 */
[----:B------:R-:W-:Y:S01]  /*4570*/  @P5 STG.E desc[UR36][R4.64+0xc4], R49 ;  /* 0x0000c43104005986 */ /* 0x000fe2000c101924 */
[C---:B------:R-:W-:Y:S01]  /*4580*/  ISETP.GT.AND P5, PT, R3.reuse, RZ, P0 ;  /* 0x000000ff0300720c */ /* 0x040fe200007a4270 */
[----:B------:R-:W-:Y:S01]  /*4590*/  @P3 IMAD.MOV.U32 R7, RZ, RZ, R9 ;  /* 0x000000ffff073224 */ /* 0x000fe200078e0009 */
[----:B------:R-:W-:-:S04]  /*45a0*/  ISETP.GT.AND P0, PT, R3, 0x8, P0 ;  /* 0x000000080300780c */ /* 0x000fc80000704270 */
[----:B------:R0:W-:Y:S02]  /*45b0*/  @P3 STG.E desc[UR36][R6.64+0xc0], R15 ;  /* 0x0000c00f06003986 */ /* 0x0001e4000c101924 */
[----:B0-----:R-:W-:Y:S02]  /*45c0*/  @P2 IMAD.MOV.U32 R6, RZ, RZ, R8 ;  /* 0x000000ffff062224 */ /* 0x001fe400078e0008 */
[----:B------:R-:W-:-:S05]  /*45d0*/  @P2 IMAD.MOV.U32 R7, RZ, RZ, R9 ;  /* 0x000000ffff072224 */ /* 0x000fca00078e0009 */
[----:B------:R-:W-:Y:S04]  /*45e0*/  @P2 STG.E desc[UR36][R6.64+0xc4], R51 ;  /* 0x0000c43306002986 */ /* 0x000fe8000c101924 */
[----:B------:R-:W-:Y:S04]  /*45f0*/  @P4 STG.E desc[UR36][R4.64+0xe0], R21 ;  /* 0x0000e01504004986 */ /* 0x000fe8000c101924 */
[----:B------:R0:W-:Y:S02]  /*4600*/  @P5 STG.E desc[UR36][R4.64+0xe4], R53 ;  /* 0x0000e43504005986 */ /* 0x0001e4000c101924 */
[----:B0-----:R-:W-:-:S02]  /*4610*/  @P1 IMAD.MOV.U32 R4, RZ, RZ, R8 ;  /* 0x000000ffff041224 */ /* 0x001fc400078e0008 */
[----:B------:R-:W-:-:S05]  /*4620*/  @P1 IMAD.MOV.U32 R5, RZ, RZ, R9 ;  /* 0x000000ffff051224 */ /* 0x000fca00078e0009 */
[----:B------:R0:W-:Y:S04]  /*4630*/  @P1 STG.E desc[UR36][R4.64+0xe0], R13 ;  /* 0x0000e00d04001986 */ /* 0x0001e8000c101924 */
[----:B------:R0:W-:Y:S02]  /*4640*/  @P0 STG.E desc[UR36][R8.64+0xe4], R55 ;  /* 0x0000e43708000986 */ /* 0x0001e4000c101924 */
.L_x_94:
[----:B------:R-:W-:Y:S05]  /*4650*/  BSYNC B0 ;  /* 0x0000000000007941 */ /* 0x000fea0003800000 */
.L_x_32:
[----:B------:R-:W-:Y:S01]  /*4660*/  IADD3 R16, P0, R16, UR38, RZ ;  /* 0x0000002610107c10 */ /* 0x000fe2000ff1e0ff */
[----:B------:R-:W-:Y:S01]  /*4670*/  ULDC.64 UR4, c[0x0][0x650] ;  /* 0x0001940000047ab9 */ /* 0x000fe20000000a00 */
[----:B------:R-:W-:Y:S01]  /*4680*/  PRMT R3, RZ, 0x7610, R3 ;  /* 0x00007610ff037816 */ /* 0x000fe20000000003 */
[----:B------:R-:W-:Y:S01]  /*4690*/  IMAD.MOV.U32 R70, RZ, RZ, -0x1 ;  /* 0xffffffffff467424 */ /* 0x000fe200078e00ff */
[----:B------:R-:W-:Y:S01]  /*46a0*/  IADD3.X R17, R17, UR41, RZ, P0, !PT ;  /* 0x0000002911117c10 */ /* 0x000fe200087fe4ff */
[----:B--2---:R-:W-:Y:S01]  /*46b0*/  IMAD.MOV.U32 R69, RZ, RZ, -0x1 ;  /* 0xffffffffff457424 */ /* 0x004fe200078e00ff */
[----:B------:R-:W-:-:S04]  /*46c0*/  ISETP.GE.U32.AND P0, PT, R16, UR4, PT ;  /* 0x0000000410007c0c */ /* 0x000fc8000bf06070 */
[----:B------:R-:W-:-:S13]  /*46d0*/  ISETP.GE.U32.AND.EX P0, PT, R17, UR5, PT, P0 ;  /* 0x0000000511007c0c */ /* 0x000fda000bf06100 */
[----:B------:R-:W-:Y:S05]  /*46e0*/  @P0 BRA `(.L_x_95) ;  /* 0x00000004004c0947 */ /* 0x000fea0003800000 */
[----:B01-3--:R-:W0:Y:S01]  /*46f0*/  LDC.64 R10, c[0x0][0x628] ;  /* 0x00018a00ff0a7b82 */ /* 0x00be220000000a00 */
[----:B----4-:R-:W1:Y:S01]  /*4700*/  S2R R12, SR_CTAID.X ;  /* 0x00000000000c7919 */ /* 0x010e620000002500 */
[----:B------:R-:W-:Y:S02]  /*4710*/  IMAD.MOV.U32 R8, RZ, RZ, R16 ;  /* 0x000000ffff087224 */ /* 0x000fe400078e0010 */
[----:B------:R-:W-:Y:S01]  /*4720*/  IMAD.MOV.U32 R9, RZ, RZ, R17 ;  /* 0x000000ffff097224 */ /* 0x000fe200078e0011 */
[----:B------:R-:W2:Y:S03]  /*4730*/  S2R R20, SR_CTAID.Y ;  /* 0x0000000000147919 */ /* 0x000ea60000002600 */
[----:B------:R-:W3:Y:S08]  /*4740*/  LDC R0, c[0x0][0x630] ;  /* 0x00018c00ff007b82 */ /* 0x000ef00000000800 */
[----:B------:R-:W4:Y:S01]  /*4750*/  LDC.64 R14, c[0x0][0x620] ;  /* 0x00018800ff0e7b82 */ /* 0x000f220000000a00 */
[----:B0-----:R-:W-:-:S04]  /*4760*/  ISETP.NE.U32.AND P0, PT, R10, RZ, PT ;  /* 0x000000ff0a00720c */ /* 0x001fc80003f05070 */
[----:B------:R-:W-:-:S13]  /*4770*/  ISETP.NE.AND.EX P0, PT, R11, RZ, PT, P0 ;  /* 0x000000ff0b00720c */ /* 0x000fda0003f05300 */
[----:B-1234-:R-:W-:Y:S05]  /*4780*/  @!P0 BRA `(.L_x_96) ;  /* 0x0000000000288947 */ /* 0x01efea0003800000 */
        /* <DEDUP_REMOVED lines=10> */
.L_x_96:
[-CC-:B------:R-:W-:Y:S01]  /*4830*/  SHF.R.U64 R69, R8, R0.reuse, R9.reuse ;  /* 0x0000000008457219 */ /* 0x180fe20000001209 */
[----:B------:R-:W0:Y:S01]  /*4840*/  LDC.64 R26, c[0x0][0x640] ;  /* 0x00019000ff1a7b82 */ /* 0x000e220000000a00 */
[----:B------:R-:W-:Y:S01]  /*4850*/  SHF.R.U32.HI R0, RZ, R0, R9 ;  /* 0x00000000ff007219 */ /* 0x000fe20000011609 */
[----:B------:R-:W-:Y:S01]  /*4860*/  ULDC UR4, c[0x0][0x150] ;  /* 0x0000540000047ab9 */ /* 0x000fe20000000800 */
[----:B------:R-:W-:Y:S02]  /*4870*/  IADD3 R3, P0, RZ, -R69, RZ ;  /* 0x80000045ff037210 */ /* 0x000fe40007f1e0ff */
[----:B------:R-:W-:-:S03]  /*4880*/  I2FP.F32.U32 R7, R12 ;  /* 0x0000000c00077245 */ /* 0x000fc60000201000 */
[----:B------:R-:W1:Y:S01]  /*4890*/  LDC R6, c[0x0][0x618] ;  /* 0x00018600ff067b82 */ /* 0x000e620000000800 */
[----:B------:R-:W-:Y:S02]  /*48a0*/  IMAD.X R5, RZ, RZ, ~R0, P0 ;  /* 0x000000ffff057224 */ /* 0x000fe400000e0e00 */
[----:B------:R-:W-:Y:S01]  /*48b0*/  FMUL R7, R7, UR4 ;  /* 0x0000000407077c20 */ /* 0x000fe20008400000 */
[----:B------:R-:W-:Y:S01]  /*48c0*/  ULDC UR4, c[0x0][0x154] ;  /* 0x0000550000047ab9 */ /* 0x000fe20000000800 */
[-C--:B------:R-:W-:Y:S02]  /*48d0*/  IMAD R0, R5, R14.reuse, RZ ;  /* 0x0000000e05007224 */ /* 0x080fe400078e02ff */
[C---:B------:R-:W-:Y:S01]  /*48e0*/  IMAD.WIDE.U32 R4, R3.reuse, R14, R16 ;  /* 0x0000000e03047225 */ /* 0x040fe200078e0010 */
[----:B------:R-:W2:Y:S01]  /*48f0*/  LDC R8, c[0x0][0x608] ;  /* 0x00018200ff087b82 */ /* 0x000ea20000000800 */
[----:B------:R-:W3:Y:S02]  /*4900*/  F2I.U32.TRUNC.NTZ R7, R7 ;  /* 0x0000000700077305 */ /* 0x000ee4000020f000 */
[----:B------:R-:W-:Y:S01]  /*4910*/  IMAD R3, R3, R15, R0 ;  /* 0x0000000f03037224 */ /* 0x000fe200078e0200 */
[----:B------:R-:W-:-:S03]  /*4920*/  I2FP.F32.U32 R0, R20 ;  /* 0x0000001400007245 */ /* 0x000fc60000201000 */
[----:B------:R-:W-:Y:S01]  /*4930*/  IMAD.IADD R3, R5, 0x1, R3 ;  /* 0x0000000105037824 */ /* 0x000fe200078e0203 */
[----:B------:R-:W4:Y:S01]  /*4940*/  LDC R11, c[0x0][0x658] ;  /* 0x00019600ff0b7b82 */ /* 0x000f220000000800 */
[----:B0-----:R-:W-:-:S04]  /*4950*/  ISETP.NE.U32.AND P0, PT, R26, RZ, PT ;  /* 0x000000ff1a00720c */ /* 0x001fc80003f05070 */
[----:B------:R-:W-:-:S03]  /*4960*/  ISETP.NE.AND.EX P0, PT, R27, RZ, PT, P0 ;  /* 0x000000ff1b00720c */ /* 0x000fc60003f05300 */
[----:B------:R-:W0:Y:S01]  /*4970*/  LDC R9, c[0x0][0x144] ;  /* 0x00005100ff097b82 */ /* 0x000e220000000800 */
[-C--:B-1----:R-:W-:Y:S01]  /*4980*/  SHF.R.U64 R10, R4, R6.reuse, R3 ;  /* 0x00000006040a7219 */ /* 0x082fe20000001203 */
[----:B---3--:R-:W-:Y:S01]  /*4990*/  IMAD.MOV R7, RZ, RZ, -R7 ;  /* 0x000000ffff077224 */ /* 0x008fe200078e0a07 */
[----:B------:R-:W-:Y:S01]  /*49a0*/  SHF.R.U32.HI R3, RZ, R6, R3 ;  /* 0x00000006ff037219 */ /* 0x000fe20000011603 */
[----:B------:R-:W-:-:S04]  /*49b0*/  FMUL R6, R0, UR4 ;  /* 0x0000000400067c20 */ /* 0x000fc80008400000 */
[----:B------:R-:W1:Y:S01]  /*49c0*/  LDC R21, c[0x0][0x148] ;  /* 0x00005200ff157b82 */ /* 0x000e620000000800 */
[----:B------:R3:W0:Y:S01]  /*49d0*/  F2I.U32.TRUNC.NTZ R14, R6 ;  /* 0x00000006000e7305 */ /* 0x000622000020f000 */
[-CC-:B--2---:R-:W-:Y:S02]  /*49e0*/  SHF.R.U64 R13, R10, R8.reuse, R3.reuse ;  /* 0x000000080a0d7219 */ /* 0x184fe40000001203 */
[----:B------:R-:W-:-:S04]  /*49f0*/  SHF.R.U32.HI R0, RZ, R8, R3 ;  /* 0x00000008ff007219 */ /* 0x000fc80000011603 */
[----:B-----5:R-:W2:Y:S01]  /*4a00*/  LDC R24, c[0x0][0x648] ;  /* 0x00019200ff187b82 */ /* 0x020ea20000000800 */
[-CC-:B----4-:R-:W-:Y:S02]  /*4a10*/  SHF.R.U64 R15, R13, R11.reuse, R0.reuse ;  /* 0x0000000b0d0f7219 */ /* 0x190fe40000001200 */
[----:B------:R-:W-:-:S03]  /*4a20*/  SHF.R.U32.HI R5, RZ, R11, R0 ;  /* 0x0000000bff057219 */ /* 0x000fc60000011600 */
[----:B------:R-:W-:Y:S02]  /*4a30*/  IMAD.MOV.U32 R4, RZ, RZ, R15 ;  /* 0x000000ffff047224 */ /* 0x000fe400078e000f */
[----:B------:R-:W4:Y:S01]  /*4a40*/  LDC R28, c[0x0][0x638] ;  /* 0x00018e00ff1c7b82 */ /* 0x000f220000000800 */
[----:B0-----:R-:W-:-:S07]  /*4a50*/  IMAD R25, R9, R7, R12 ;  /* 0x0000000709197224 */ /* 0x001fce00078e020c */
[----:B------:R-:W0:Y:S08]  /*4a60*/  LDC R29, c[0x0][0x610] ;  /* 0x00018400ff1d7b82 */ /* 0x000e300000000800 */
[----:B------:R-:W0:Y:S01]  /*4a70*/  LDC R30, c[0x0][0x600] ;  /* 0x00018000ff1e7b82 */ /* 0x000e220000000800 */
[----:B-123--:R-:W-:Y:S05]  /*4a80*/  @!P0 BRA `(.L_x_97) ;  /* 0x0000000000288947 */ /* 0x00efea0003800000 */
[----:B------:R-:W1:Y:S02]  /*4a90*/  LDC R0, c[0x0][0x64c] ;  /* 0x00019300ff007b82 */ /* 0x000e640000000800 */
[----:B-1----:R-:W-:-:S05]  /*4aa0*/  IADD3 R3, P0, R15, R0, RZ ;  /* 0x000000000f037210 */ /* 0x002fca0007f1e0ff */
        /* <DEDUP_REMOVED lines=8> */
.L_x_97:
[----:B------:R-:W-:Y:S01]  /*4b30*/  ISETP.NE.AND P0, PT, R2, 0x1, PT ;  /* 0x000000010200780c */ /* 0x000fe20003f05270 */
[----:B------:R-:W-:Y:S01]  /*4b40*/  IMAD.MOV R14, RZ, RZ, -R14 ;  /* 0x000000ffff0e7224 */ /* 0x000fe200078e0a0e */
[----:B------:R-:W-:Y:S02]  /*4b50*/  SHF.R.U64 R3, R4, R24, R5 ;  /* 0x0000001804037219 */ /* 0x000fe40000001205 */
[----:B------:R-:W-:Y:S02]  /*4b60*/  LOP3.LUT R0, R13, R66, RZ, 0xc0, !PT ;  /* 0x000000420d007212 */ /* 0x000fe400078ec0ff */
[----:B------:R-:W-:Y:S01]  /*4b70*/  LOP3.LUT R10, R10, R65, RZ, 0xc0, !PT ;  /* 0x000000410a0a7212 */ /* 0x000fe200078ec0ff */
[----:B------:R-:W-:Y:S02]  /*4b80*/  IMAD.MOV R4, RZ, RZ, -R3 ;  /* 0x000000ffff047224 */ /* 0x000fe400078e0a03 */
[----:B------:R-:W-:Y:S02]  /*4b90*/  IMAD R0, R61, R3, R0 ;  /* 0x000000033d007224 */ /* 0x000fe400078e0200 */
[----:B----4-:R-:W-:-:S02]  /*4ba0*/  IMAD R3, R4, R28, R15 ;  /* 0x0000001c04037224 */ /* 0x010fc400078e020f */
[----:B------:R-:W-:Y:S02]  /*4bb0*/  @P0 IMAD R25, R21, R14, R20 ;  /* 0x0000000e15190224 */ /* 0x000fe400078e0214 */
[----:B0-----:R-:W-:Y:S02]  /*4bc0*/  IMAD R5, R3, R30, R10 ;  /* 0x0000001e03057224 */ /* 0x001fe400078e020a */
[----:B------:R-:W-:Y:S02]  /*4bd0*/  IMAD R0, R0, R29, R25 ;  /* 0x0000001d00007224 */ /* 0x000fe400078e0219 */
[----:B------:R-:W-:-:S03]  /*4be0*/  IMAD.MOV.U32 R4, RZ, RZ, 0x1 ;  /* 0x00000001ff047424 */ /* 0x000fc600078e00ff */
[----:B------:R-:W-:Y:S02]  /*4bf0*/  SEL R70, R5, R0, !P0 ;  /* 0x0000000005467207 */ /* 0x000fe40004000000 */
[----:B------:R-:W-:Y:S02]  /*4c00*/  PRMT R3, R4, 0x7610, R3 ;  /* 0x0000761004037816 */ /* 0x000fe40000000003 */
[----:B------:R-:W-:-:S07]  /*4c10*/  SEL R0, R0, R5, !P0 ;  /* 0x0000000500007207 */ /* 0x000fce0004000000 */
.L_x_95:
[----:B------:R-:W-:Y:S01]  /*4c20*/  UIADD3 UR42, UR43, UR42, URZ ;  /* 0x0000002a2b2a7290 */ /* 0x000fe2000fffe03f */
[----:B------:R-:W-:Y:S01]  /*4c30*/  LOP3.LUT P0, RZ, R3, 0xff, RZ, 0xc0, !PT ;  /* 0x000000ff03ff7812 */ /* 0x000fe2000780c0ff */
[----:B------:R-:W-:Y:S02]  /*4c40*/  IMAD.MOV.U32 R71, RZ, RZ, R0 ;  /* 0x000000ffff477224 */ /* 0x000fe400078e0000 */
[----:B------:R-:W-:Y:S02]  /*4c50*/  USHF.R.U32.HI UR4, URZ, 0x2, UR42 ;  /* 0x000000023f047899 */ /* 0x000fe4000801162a */
[----:B------:R-:W-:Y:S02]  /*4c60*/  UISETP.GT.U32.AND UP1, UPT, UR42, 0x3, UPT ;  /* 0x000000032a00788c */ /* 0x000fe4000bf24070 */
[----:B------:R-:W-:Y:S02]  /*4c70*/  ULOP3.LUT UR4, UR4, 0x1, URZ, 0xc0, !UPT ;  /* 0x0000000104047892 */ /* 0x000fe4000f8ec03f */
[----:B------:R-:W-:-:S02]  /*4c80*/  UISETP.LT.U32.AND UP1, UPT, UR43, 0x4, UP1 ;  /* 0x000000042b00788c */ /* 0x000fc40008f21070 */
[----:B------:R-:W-:Y:S02]  /*4c90*/  UISETP.NE.U32.AND UP0, UPT, UR4, 0x1, UPT ;  /* 0x000000010400788c */ /* 0x000fe4000bf05070 */
[----:B------:R-:W-:Y:S02]  /*4ca0*/  USEL UR5, URZ, 0x1, !UP1 ;  /* 0x000000013f057887 */ /* 0x000fe4000c800000 */
[----:B------:R-:W-:Y:S02]  /*4cb0*/  UISETP.GT.U32.AND UP0, UPT, UR43, 0x3, !UP0 ;  /* 0x000000032b00788c */ /* 0x000fe4000c704070 */
[----:B------:R-:W-:Y:S02]  /*4cc0*/  ULOP3.LUT UR42, UR42, 0x3, URZ, 0xc0, !UPT ;  /* 0x000000032a2a7892 */ /* 0x000fe4000f8ec03f */
[----:B------:R-:W-:-:S04]  /*4cd0*/  USEL UR4, URZ, 0x1, !UP0 ;  /* 0x000000013f047887 */ /* 0x000fc8000c000000 */
[----:B------:R-:W-:Y:S01]  /*4ce0*/  ULOP3.LUT UR40, UR4, UR40, UR5, 0x96, !UPT ;  /* 0x0000002804287292 */ /* 0x000fe2000f8e9605 */
[----:B------:R-:W-:Y:S11]  /*4cf0*/  @P0 BRA `(.L_x_98) ;  /* 0xffffffc400e00947 */ /* 0x000ff6000383ffff */
[----:B------:R-:W-:Y:S05]  /*4d00*/  EXIT ;  /* 0x000000000000794d */ /* 0x000fea0003800000 */
.L_x_7:
        /* <DEDUP_REMOVED lines=26> */
.L_x_100:
[----:B------:R-:W0:Y:S01]  /*4eb0*/  LDC.64 R28, c[0x0][0x640] ;  /* 0x00019000ff1c7b82 */ /* 0x000e220000000a00 */
[-CC-:B------:R-:W-:Y:S01]  /*4ec0*/  SHF.R.U64 R21, R14, R6.reuse, R15.reuse ;  /* 0x000000060e157219 */ /* 0x180fe2000000120f */
[----:B------:R-:W-:Y:S01]  /*4ed0*/  IMAD.MOV.U32 R30, RZ, RZ, 0x1 ;  /* 0x00000001ff1e7424 */ /* 0x000fe200078e00ff */
[----:B------:R-:W-:Y:S02]  /*4ee0*/  SHF.R.U32.HI R6, RZ, R6, R15 ;  /* 0x00000006ff067219 */ /* 0x000fe4000001160f */
[----:B------:R-:W-:-:S03]  /*4ef0*/  IADD3 R13, P0, RZ, -R21, RZ ;  /* 0x80000015ff0d7210 */ /* 0x000fc60007f1e0ff */
[----:B------:R-:W1:Y:S02]  /*4f00*/  LDC R12, c[0x0][0x618] ;  /* 0x00018600ff0c7b82 */ /* 0x000e640000000800 */
[----:B------:R-:W-:-:S04]  /*4f10*/  IMAD.X R9, RZ, RZ, ~R6, P0 ;  /* 0x000000ffff097224 */ /* 0x000fc800000e0e06 */
[-C--:B------:R-:W-:Y:S02]  /*4f20*/  IMAD R6, R9, R24.reuse, RZ ;  /* 0x0000001809067224 */ /* 0x080fe400078e02ff */
[----:B------:R-:W2:Y:S01]  /*4f30*/  LDC R14, c[0x0][0x608] ;  /* 0x00018200ff0e7b82 */ /* 0x000ea20000000800 */
[----:B------:R-:W-:-:S04]  /*4f40*/  IMAD.WIDE.U32 R8, R13, R24, R16 ;  /* 0x000000180d087225 */ /* 0x000fc800078e0010 */
[----:B------:R-:W-:-:S03]  /*4f50*/  IMAD R13, R13, R25, R6 ;  /* 0x000000190d0d7224 */ /* 0x000fc600078e0206 */
[----:B------:R-:W3:Y:S01]  /*4f60*/  LDC R27, c[0x0][0x658] ;  /* 0x00019600ff1b7b82 */ /* 0x000ee20000000800 */
[----:B------:R-:W-:Y:S01]  /*4f70*/  IMAD.IADD R9, R9, 0x1, R13 ;  /* 0x0000000109097824 */ /* 0x000fe200078e020d */
[----:B0-----:R-:W-:-:S04]  /*4f80*/  ISETP.NE.U32.AND P0, PT, R28, RZ, PT ;  /* 0x000000ff1c00720c */ /* 0x001fc80003f05070 */
[----:B------:R-:W-:Y:S02]  /*4f90*/  ISETP.NE.AND.EX P0, PT, R29, RZ, PT, P0 ;  /* 0x000000ff1d00720c */ /* 0x000fe40003f05300 */
[----:B------:R-:W0:Y:S01]  /*4fa0*/  LDC R22, c[0x0][0x600] ;  /* 0x00018000ff167b82 */ /* 0x000e220000000800 */
[-CC-:B-1----:R-:W-:Y:S01]  /*4fb0*/  SHF.R.U64 R10, R8, R12.reuse, R9.reuse ;  /* 0x0000000c080a7219 */ /* 0x182fe20000001209 */
[----:B------:R-:W-:Y:S01]  /*4fc0*/  IMAD.MOV.U32 R8, RZ, RZ, -0x1 ;  /* 0xffffffffff087424 */ /* 0x000fe200078e00ff */
[----:B------:R-:W-:-:S05]  /*4fd0*/  SHF.R.U32.HI R9, RZ, R12, R9 ;  /* 0x0000000cff097219 */ /* 0x000fca0000011609 */
[----:B------:R-:W1:Y:S01]  /*4fe0*/  LDC R24, c[0x0][0x648] ;  /* 0x00019200ff187b82 */ /* 0x000e620000000800 */
[-CC-:B--2---:R-:W-:Y:S02]  /*4ff0*/  SHF.R.U64 R23, R10, R14.reuse, R9.reuse ;  /* 0x0000000e0a177219 */ /* 0x184fe40000001209 */
[----:B------:R-:W-:-:S05]  /*5000*/  SHF.R.U32.HI R6, RZ, R14, R9 ;  /* 0x0000000eff067219 */ /* 0x000fca0000011609 */
[----:B------:R-:W2:Y:S01]  /*5010*/  LDC R26, c[0x0][0x638] ;  /* 0x00018e00ff1a7b82 */ /* 0x000ea20000000800 */
[-C--:B---3--:R-:W-:Y:S02]  /*5020*/  SHF.L.U32 R8, R8, R27.reuse, RZ ;  /* 0x0000001b08087219 */ /* 0x088fe400000006ff */
[-CC-:B------:R-:W-:Y:S02]  /*5030*/  SHF.R.U64 R25, R23, R27.reuse, R6.reuse ;  /* 0x0000001b17197219 */ /* 0x180fe40000001206 */
[----:B------:R-:W-:Y:S02]  /*5040*/  LOP3.LUT R32, RZ, R8, RZ, 0x33, !PT ;  /* 0x00000008ff207212 */ /* 0x000fe400078e33ff */
[----:B------:R-:W-:Y:S01]  /*5050*/  SHF.R.U32.HI R9, RZ, R27, R6 ;  /* 0x0000001bff097219 */ /* 0x000fe20000011606 */
[----:B------:R-:W3:Y:S01]  /*5060*/  LDC R31, c[0x0][0x610] ;  /* 0x00018400ff1f7b82 */ /* 0x000ee20000000800 */
[----:B------:R-:W-:Y:S01]  /*5070*/  IMAD.MOV.U32 R8, RZ, RZ, R25 ;  /* 0x000000ffff087224 */ /* 0x000fe200078e0019 */
[----:B------:R-:W-:Y:S06]  /*5080*/  @!P0 BRA `(.L_x_101) ;  /* 0x0000000000288947 */ /* 0x000fec0003800000 */
        /* <DEDUP_REMOVED lines=10> */
.L_x_101:
[----:B------:R-:W-:Y:S02]  /*5130*/  ISETP.NE.AND P0, PT, R2, 0x1, PT ;  /* 0x000000010200780c */ /* 0x000fe40003f05270 */
[----:B-1----:R-:W-:Y:S01]  /*5140*/  SHF.R.U64 R6, R8, R24, R9 ;  /* 0x0000001808067219 */ /* 0x002fe20000001209 */
[----:B0-----:R-:W-:Y:S01]  /*5150*/  VIADD R9, R22, 0xffffffff ;  /* 0xffffffff16097836 */ /* 0x001fe20000000000 */
[----:B------:R-:W-:Y:S02]  /*5160*/  SHF.L.U32 R30, R30, R27, RZ ;  /* 0x0000001b1e1e7219 */ /* 0x000fe400000006ff */
[----:B------:R-:W-:Y:S01]  /*5170*/  LOP3.LUT R5, R23, R32, RZ, 0xc0, !PT ;  /* 0x0000002017057212 */ /* 0x000fe200078ec0ff */
[----:B------:R-:W-:-:S04]  /*5180*/  IMAD.MOV R8, RZ, RZ, -R6 ;  /* 0x000000ffff087224 */ /* 0x000fc800078e0a06 */
[----:B------:R-:W-:Y:S01]  /*5190*/  IMAD R6, R30, R6, R5 ;  /* 0x000000061e067224 */ /* 0x000fe200078e0205 */
[----:B------:R-:W-:Y:S01]  /*51a0*/  LOP3.LUT R5, R10, R9, RZ, 0xc0, !PT ;  /* 0x000000090a057212 */ /* 0x000fe200078ec0ff */
[----:B------:R-:W-:Y:S02]  /*51b0*/  @P0 IMAD R3, R7, R20, R4 ;  /* 0x0000001407030224 */ /* 0x000fe400078e0204 */
[----:B--2---:R-:W-:Y:S02]  /*51c0*/  IMAD R4, R8, R26, R25 ;  /* 0x0000001a08047224 */ /* 0x004fe400078e0219 */
[----:B---3--:R-:W-:Y:S02]  /*51d0*/  IMAD R3, R6, R31, R3 ;  /* 0x0000001f06037224 */ /* 0x008fe400078e0203 */
[----:B------:R-:W-:Y:S02]  /*51e0*/  IMAD R4, R4, R22, R5 ;  /* 0x0000001604047224 */ /* 0x000fe400078e0205 */
[----:B------:R-:W-:-:S02]  /*51f0*/  IMAD.MOV.U32 R8, RZ, RZ, 0x1 ;  /* 0x00000001ff087424 */ /* 0x000fc400078e00ff */
[----:B------:R-:W-:Y:S01]  /*5200*/  IMAD.MOV.U32 R6, RZ, RZ, R21 ;  /* 0x000000ffff067224 */ /* 0x000fe200078e0015 */
[----:B------:R-:W-:Y:S02]  /*5210*/  SEL R13, R4, R3, !P0 ;  /* 0x00000003040d7207 */ /* 0x000fe40004000000 */
[----:B------:R-:W-:-:S07]  /*5220*/  SEL R19, R3, R4, !P0 ;  /* 0x0000000403137207 */ /* 0x000fce0004000000 */
.L_x_99:
[----:B------:R-:W-:-:S08]  /*5230*/  NOP ;  /* 0x0000000000007918 */ /* 0x000fd00000000000 */
[----:B------:R-:W0:-:S00]  /*5240*/  USETMAXREG.DEALLOC.CTAPOOL 0x28 ;  /* 0x00000028000079c8 */ /* 0x000e0000080e0500 */
[----:B0-----:R-:W-:-:S13]  /*5250*/  ISETP.NE.AND P0, PT, R0, RZ, PT ;  /* 0x000000ff0000720c */ /* 0x001fda0003f05270 */
[----:B------:R-:W-:Y:S05]  /*5260*/  @P0 EXIT ;  /* 0x000000000000094d */ /* 0x000fea0003800000 */
[----:B------:R-:W-:Y:S01]  /*5270*/  LOP3.LUT P0, RZ, R8, 0xff, RZ, 0xc0, !PT ;  /* 0x000000ff08ff7812 */ /* 0x000fe2000780c0ff */
[----:B------:R-:W-:Y:S02]  /*5280*/  IMAD.MOV.U32 R10, RZ, RZ, 0x1 ;  /* 0x00000001ff0a7424 */ /* 0x000fe400078e00ff */
[----:B------:R-:W-:-:S10]  /*5290*/  IMAD.MOV.U32 R9, RZ, RZ, RZ ;  /* 0x000000ffff097224 */ /* 0x000fd400078e00ff */
[----:B------:R-:W-:Y:S05]  /*52a0*/  @!P0 BRA `(.L_x_102) ;  /* 0x0000000c009c8947 */ /* 0x000fea0003800000 */
[----:B------:R-:W0:Y:S01]  /*52b0*/  LDC R0, c[0x0][0x28c] ;  /* 0x0000a300ff007b82 */ /* 0x000e220000000800 */
[----:B------:R-:W-:Y:S01]  /*52c0*/  UMOV UR7, 0x1 ;  /* 0x0000000100077882 */ /* 0x000fe20000000000 */
[----:B------:R-:W-:Y:S01]  /*52d0*/  ULDC UR14, c[0x0][0x658] ;  /* 0x00019600000e7ab9 */ /* 0x000fe20000000800 */
[----:B------:R-:W-:Y:S01]  /*52e0*/  UMOV UR6, 0xffffffff ;  /* 0xffffffff00067882 */ /* 0x000fe20000000000 */
[----:B------:R-:W-:Y:S01]  /*52f0*/  BSSY B0, `(.L_x_102) ;  /* 0x00000e2000007945 */ /* 0x000fe20003800000 */
[----:B------:R-:W-:Y:S01]  /*5300*/  USHF.L.U32 UR6, UR6, UR14, URZ ;  /* 0x0000000e06067299 */ /* 0x000fe2000800063f */
[----:B------:R-:W-:Y:S01]  /*5310*/  LOP3.LUT R12, R18, 0x2, RZ, 0xfc, !PT ;  /* 0x00000002120c7812 */ /* 0x000fe200078efcff */
[----:B------:R-:W-:Y:S01]  /*5320*/  IMAD.MOV.U32 R10, RZ, RZ, 0x1 ;  /* 0x00000001ff0a7424 */ /* 0x000fe200078e00ff */
[----:B------:R-:W1:Y:S01]  /*5330*/  S2UR UR5, SR_CgaCtaId ;  /* 0x00000000000579c3 */ /* 0x000e620000008800 */
[----:B------:R-:W-:Y:S01]  /*5340*/  IMAD.MOV.U32 R9, RZ, RZ, RZ ;  /* 0x000000ffff097224 */ /* 0x000fe200078e00ff */
[----:B------:R-:W-:Y:S01]  /*5350*/  ULDC UR13, c[0x0][0x600] ;  /* 0x00018000000d7ab9 */ /* 0x000fe20000000800 */
[----:B------:R-:W-:Y:S01]  /*5360*/  UMOV UR29, 0x5 ;  /* 0x00000005001d7882 */ /* 0x000fe20000000000 */
[----:B------:R-:W-:-:S02]  /*5370*/  UIADD3 UR13, UR13, -0x1, URZ ;  /* 0xffffffff0d0d7890 */ /* 0x000fc4000fffe03f */
[----:B------:R-:W-:Y:S02]  /*5380*/  USHF.L.U32 UR14, UR7, UR14, URZ ;  /* 0x0000000e070e7299 */ /* 0x000fe4000800063f */
[----:B------:R-:W-:Y:S01]  /*5390*/  ULOP3.LUT UR22, URZ, UR6, URZ, 0x33, !UPT ;  /* 0x000000063f167292 */ /* 0x000fe2000f8e333f */
[----:B------:R-:W-:Y:S01]  /*53a0*/  ULDC.64 UR42, c[0x0][0x198] ;  /* 0x00006600002a7ab9 */ /* 0x000fe20000000a00 */
[----:B0-----:R-:W-:-:S05]  /*53b0*/  VIADD R0, R0, 0x3f ;  /* 0x0000003f00007836 */ /* 0x001fca0000000000 */
[----:B------:R-:W-:Y:S01]  /*53c0*/  SHF.R.S32.HI R3, RZ, 0x1f, R0 ;  /* 0x0000001fff037819 */ /* 0x000fe20000011400 */
[----:B-1----:R-:W-:-:S03]  /*53d0*/  ULOP3.LUT UR4, UR5, 0x1, URZ, 0xc0, !UPT ;  /* 0x0000000105047892 */ /* 0x002fc6000f8ec03f */
[----:B------:R-:W-:Y:S01]  /*53e0*/  LEA.HI R3, R3, R0, RZ, 0x6 ;  /* 0x0000000003037211 */ /* 0x000fe200078f30ff */
[----:B------:R-:W-:Y:S01]  /*53f0*/  USHF.R.U32.HI UR31, URZ, 0x1, UR5 ;  /* 0x000000013f1f7899 */ /* 0x000fe20008011605 */
[----:B------:R-:W-:Y:S01]  /*5400*/  IMAD.MOV.U32 R0, RZ, RZ, 0x1 ;  /* 0x00000001ff007424 */ /* 0x000fe200078e00ff */
[----:B------:R-:W-:Y:S01]  /*5410*/  USHF.L.U32 UR15, UR5, 0x5, URZ ;  /* 0x00000005050f7899 */ /* 0x000fe2000800063f */
[--C-:B------:R-:W-:Y:S01]  /*5420*/  SHF.R.S32.HI R8, RZ, 0x6, R3.reuse ;  /* 0x00000006ff087819 */ /* 0x100fe20000011403 */
[----:B------:R-:W-:Y:S02]  /*5430*/  USHF.L.U32 UR21, UR5, 0xa, URZ ;  /* 0x0000000a05157899 */ /* 0x000fe4000800063f */
[----:B------:R-:W-:Y:S01]  /*5440*/  ULOP3.LUT UR5, UR5, 0xfffffffe, URZ, 0xc0, !UPT ;  /* 0xfffffffe05057892 */ /* 0x000fe2000f8ec03f */
[----:B------:R-:W-:Y:S01]  /*5450*/  PRMT R3, R0, 0x7610, R3 ;  /* 0x0000761000037816 */ /* 0x000fe20000000003 */
[----:B------:R-:W-:Y:S01]  /*5460*/  UISETP.GT.U32.AND UP0, UPT, UR4, 0xffff, UPT ;  /* 0x0000ffff0400788c */ /* 0x000fe2000bf04070 */
[----:B------:R-:W-:Y:S01]  /*5470*/  VIADD R0, R8, 0x1 ;  /* 0x0000000108007836 */ /* 0x000fe20000000000 */
[----:B------:R-:W-:-:S02]  /*5480*/  USHF.L.U32 UR23, UR7, UR5, URZ ;  /* 0x0000000507177299 */ /* 0x000fc4000800063f */
[----:B------:R-:W-:Y:S02]  /*5490*/  ULOP3.LUT UR5, UR5, 0x1, URZ, 0xfc, !UPT ;  /* 0x0000000105057892 */ /* 0x000fe4000f8efc3f */
[----:B------:R-:W-:Y:S02]  /*54a0*/  USEL UR4, UR4, 0xffff, !UP0 ;  /* 0x0000ffff04047887 */ /* 0x000fe4000c000000 */
[----:B------:R-:W-:Y:S02]  /*54b0*/  USHF.L.U32 UR5, UR7, UR5, URZ ;  /* 0x0000000507057299 */ /* 0x000fe4000800063f */
[----:B------:R-:W-:Y:S02]  /*54c0*/  ULOP3.LUT UR4, UR4, 0xffff, URZ, 0xc0, !UPT ;  /* 0x0000ffff04047892 */ /* 0x000fe4000f8ec03f */
[----:B------:R-:W-:Y:S02]  /*54d0*/  ULOP3.LUT UR15, UR15, 0x20, URZ, 0xc0, !UPT ;  /* 0x000000200f0f7892 */ /* 0x000fe4000f8ec03f */
[----:B------:R-:W-:-:S02]  /*54e0*/  ULOP3.LUT UR21, UR21, 0x400, URZ, 0xc0, !UPT ;  /* 0x0000040015157892 */ /* 0x000fc4000f8ec03f */
[----:B------:R-:W-:Y:S02]  /*54f0*/  ULOP3.LUT UR23, UR23, UR5, URZ, 0xfc, !UPT ;  /* 0x0000000517177292 */ /* 0x000fe4000f8efc3f */
[----:B------:R-:W-:-:S12]  /*5500*/  USHF.L.U32 UR29, UR29, UR4, URZ ;  /* 0x000000041d1d7299 */ /* 0x000fd8000800063f */
.L_x_113:
[----:B------:R-:W-:-:S03]  /*5510*/  UMOV UR4, 0xffffffff ;  /* 0xffffffff00047882 */ /* 0x000fc60000000000 */
[----:B------:R-:W-:Y:S05]  /*5520*/  BRA.DIV UR4, `(.L_x_103) ;  /* 0x0000000e04e47947 */ /* 0x000fea000b800000 */
[----:B------:R-:W-:-:S13]  /*5530*/  ELECT P6, URZ, PT ;  /* 0x00000000003f782f */ /* 0x000fda00038c0000 */
.L_x_124:
[----:B------:R-:W0:Y:S01]  /*5540*/  LDC R4, c[0x0][0x28c] ;  /* 0x0000a300ff047b82 */ /* 0x000e220000000800 */
[----:B------:R-:W-:Y:S01]  /*5550*/  BSSY B1, `(.L_x_104) ;  /* 0x0000048000017945 */ /* 0x000fe20003800000 */
[----:B0-----:R-:W-:-:S13]  /*5560*/  ISETP.LT.OR P6, PT, R4, 0x1, !P6 ;  /* 0x000000010400780c */ /* 0x001fda00077c1670 */
[----:B------:R-:W-:Y:S05]  /*5570*/  @P6 BRA `(.L_x_105) ;  /* 0x0000000400146947 */ /* 0x000fea0003800000 */
[----:B------:R-:W-:Y:S01]  /*5580*/  LEA R19, R19, UR31, 0x1 ;  /* 0x0000001f13137c11 */ /* 0x000fe2000f8e08ff */
[----:B------:R-:W-:Y:S01]  /*5590*/  IMAD.MOV.U32 R21, RZ, RZ, RZ ;  /* 0x000000ffff157224 */ /* 0x000fe200078e00ff */
[----:B------:R-:W-:Y:S01]  /*55a0*/  LEA R15, R13, UR15, 0x6 ;  /* 0x0000000f0d0f7c11 */ /* 0x000fe2000f8e30ff */
[----:B------:R-:W-:Y:S02]  /*55b0*/  IMAD.MOV.U32 R4, RZ, RZ, R0 ;  /* 0x000000ffff047224 */ /* 0x000fe400078e0000 */
[----:B------:R-:W-:Y:S02]  /*55c0*/  IMAD.MOV.U32 R5, RZ, RZ, R10 ;  /* 0x000000ffff057224 */ /* 0x000fe400078e000a */
[----:B------:R-:W-:Y:S02]  /*55d0*/  IMAD.MOV.U32 R7, RZ, RZ, R9 ;  /* 0x000000ffff077224 */ /* 0x000fe400078e0009 */
[----:B------:R-:W-:-:S07]  /*55e0*/  IMAD.SHL.U32 R19, R19, 0x40, RZ ;  /* 0x0000004013137824 */ /* 0x000fce00078e00ff */
.L_x_108:
[----:B------:R-:W0:Y:S01]  /*55f0*/  S2R R14, SR_CgaCtaId ;  /* 0x00000000000e7919 */ /* 0x000e220000008800 */
[----:B------:R-:W-:Y:S02]  /*5600*/  MOV R13, 0x400 ;  /* 0x00000400000d7802 */ /* 0x000fe40000000f00 */
[----:B------:R-:W-:Y:S02]  /*5610*/  ISETP.NE.AND P1, PT, R11, RZ, PT ;  /* 0x000000ff0b00720c */ /* 0x000fe40003f25270 */
[----:B0-----:R-:W-:Y:S02]  /*5620*/  LEA R22, R14, R13, 0x18 ;  /* 0x0000000d0e167211 */ /* 0x001fe400078ec0ff */
[----:B------:R-:W-:-:S09]  /*5630*/  SHF.L.U32 R13, R5, 0x1f, RZ ;  /* 0x0000001f050d7819 */ /* 0x000fd200000006ff */
[----:B------:R-:W0:Y:S01]  /*5640*/  @!P1 LDC R14, c[0x0][0x500] ;  /* 0x00014000ff0e9b82 */ /* 0x000e220000000800 */
[----:B------:R-:W-:-:S04]  /*5650*/  IMAD R20, R7, 0x8, R22 ;  /* 0x0000000807147824 */ /* 0x000fc800078e0216 */
[----:B------:R-:W1:Y:S02]  /*5660*/  SYNCS.PHASECHK.TRANS64.TRYWAIT P0, [R20+URZ+0x20], R13 ;  /* 0x0000200d140075a7 */ /* 0x000e64000800017f */
[----:B-1----:R-:W-:Y:S05]  /*5670*/  @!P0 BRA `(.L_x_106) ;  /* 0x0000000c00b08947 */ /* 0x002fea0003800000 */
.L_x_125:
[----:B-1----:R-:W-:Y:S01]  /*5680*/  PRMT R13, R12, 0x9910, RZ ;  /* 0x000099100c0d7816 */ /* 0x002fe200000000ff */
[----:B0-----:R0:W-:Y:S03]  /*5690*/  @!P1 SYNCS.ARRIVE.TRANS64 RZ, [R20+URZ], R14 ;  /* 0x0000000e14ff99a7 */ /* 0x0011e6000800003f */
[----:B------:R-:W-:-:S13]  /*56a0*/  ISETP.NE.AND P0, PT, R13, 0x2, PT ;  /* 0x000000020d00780c */ /* 0x000fda0003f05270 */
[----:B0-----:R-:W-:Y:S05]  /*56b0*/  @P0 BRA `(.L_x_107) ;  /* 0x0000000000040947 */ /* 0x001fea0003800000 */
[----:B------:R-:W-:Y:S01]  /*56c0*/  BPT.TRAP 0x1 ;  /* 0x000000040000795c */ /* 0x000fe20000300000 */
.L_x_107:
[C---:B------:R-:W-:Y:S01]  /*56d0*/  LEA R13, R7.reuse, UR31, 0x2 ;  /* 0x0000001f070d7c11 */ /* 0x040fe2000f8e10ff */
[----:B------:R-:W-:Y:S01]  /*56e0*/  VIADD R4, R4, 0xffffffff ;  /* 0xffffffff04047836 */ /* 0x000fe20000000000 */
[----:B------:R-:W-:Y:S01]  /*56f0*/  LEA R14, R7, UR21, 0xc ;  /* 0x00000015070e7c11 */ /* 0x000fe2000f8e60ff */
[----:B------:R-:W-:Y:S01]  /*5700*/  UIADD3 UR4, UP0, UR42, 0xf0, URZ ;  /* 0x000000f02a047890 */ /* 0x000fe2000ff1e03f */
[----:B------:R-:W-:Y:S01]  /*5710*/  R2UR UR34, R21 ;  /* 0x00000000152272ca */ /* 0x000fe200000e0000 */
[----:B------:R-:W-:Y:S01]  /*5720*/  IMAD.SHL.U32 R13, R13, 0x800, RZ ;  /* 0x000008000d0d7824 */ /* 0x000fe200078e00ff */
[----:B------:R-:W-:Y:S01]  /*5730*/  R2UR UR33, R20 ;  /* 0x00000000142172ca */ /* 0x000fe200000e0000 */
[--C-:B------:R-:W-:Y:S01]  /*5740*/  IMAD R14, R14, 0x4, R22.reuse ;  /* 0x000000040e0e7824 */ /* 0x100fe200078e0216 */
[----:B------:R-:W-:Y:S01]  /*5750*/  R2UR UR36, R6 ;  /* 0x00000000062472ca */ /* 0x000fe200000e0000 */
[----:B------:R-:W-:Y:S01]  /*5760*/  IMAD R13, R13, 0x4, R22 ;  /* 0x000000040d0d7824 */ /* 0x000fe200078e0216 */
[----:B------:R-:W-:Y:S01]  /*5770*/  R2UR UR35, R19 ;  /* 0x00000000132372ca */ /* 0x000fe200000e0000 */
[----:B------:R-:W-:Y:S01]  /*5780*/  UIADD3 UR44, UP1, UR42, 0x1f0, URZ ;  /* 0x000001f02a2c7890 */ /* 0x000fe2000ff3e03f */
[----:B------:R-:W-:Y:S01]  /*5790*/  R2UR UR8, R14 ;  /* 0x000000000e0872ca */ /* 0x000fe200000e0000 */
[----:B------:R-:W-:Y:S01]  /*57a0*/  UIADD3.X UR5, URZ, UR43, URZ, UP0, !UPT ;  /* 0x0000002b3f057290 */ /* 0x000fe200087fe43f */
[----:B------:R-:W-:Y:S01]  /*57b0*/  R2UR UR24, R13 ;  /* 0x000000000d1872ca */ /* 0x000fe200000e0000 */
[----:B------:R-:W-:Y:S01]  /*57c0*/  UPRMT UR30, URZ, 0x5410, UR29 ;  /* 0x000054103f1e7896 */ /* 0x000fe2000800001d */
[----:B------:R-:W-:Y:S01]  /*57d0*/  R2UR UR19, R15 ;  /* 0x000000000f1372ca */ /* 0x000fe200000e0000 */
[----:B------:R-:W-:Y:S01]  /*57e0*/  UIADD3 UR26, UR34, 0x20, URZ ;  /* 0x00000020221a7890 */ /* 0x000fe2000fffe03f */
[----:B------:R-:W-:Y:S01]  /*57f0*/  ISETP.GT.AND P1, PT, R4, 0x1, PT ;  /* 0x000000010400780c */ /* 0x000fe20003f24270 */
[----:B------:R-:W-:Y:S01]  /*5800*/  UIADD3.X UR45, URZ, UR43, URZ, UP1, !UPT ;  /* 0x0000002b3f2d7290 */ /* 0x000fe20008ffe43f */
[----:B------:R-:W-:Y:S01]  /*5810*/  VIADD R7, R7, 0x1 ;  /* 0x0000000107077836 */ /* 0x000fe20000000000 */
[----:B------:R-:W-:Y:S01]  /*5820*/  UPRMT UR37, URZ, 0x5410, UR23 ;  /* 0x000054103f257896 */ /* 0x000fe20008000017 */
[----:B------:R-:W-:Y:S01]  /*5830*/  VIADD R21, R21, 0x40 ;  /* 0x0000004015157836 */ /* 0x000fe20000000000 */
[----:B------:R-:W-:Y:S01]  /*5840*/  UMOV UR6, 0x0 ;  /* 0x0000000000067882 */ /* 0x000fe20000000000 */
[----:B------:R-:W-:Y:S01]  /*5850*/  UMOV UR7, 0x10000000 ;  /* 0x1000000000077882 */ /* 0x000fe20000000000 */
[----:B------:R-:W-:Y:S01]  /*5860*/  UIADD3 UR16, UR8, 0x20100, URZ ;  /* 0x0002010008107890 */ /* 0x000fe2000fffe03f */
[----:B------:R-:W-:Y:S01]  /*5870*/  ISETP.NE.AND P0, PT, R7, 0x4, PT ;  /* 0x000000040700780c */ /* 0x000fe20003f05270 */
[----:B------:R-:W-:-:S02]  /*5880*/  UIADD3 UR32, UR24, 0x100, URZ ;  /* 0x0000010018207890 */ /* 0x000fc4000fffe03f */
[----:B------:R-:W-:Y:S01]  /*5890*/  UIADD3 UR24, UR24, 0x4100, URZ ;  /* 0x0000410018187890 */ /* 0x000fe2000fffe03f */
[----:B------:R-:W-:Y:S01]  /*58a0*/  SEL R14, RZ, 0x1, P0 ;  /* 0x00000001ff0e7807 */ /* 0x000fe20000000000 */
[----:B------:R-:W-:Y:S01]  /*58b0*/  UIADD3 UR8, UR8, 0x22100, URZ ;  /* 0x0002210008087890 */ /* 0x000fe2000fffe03f */
[----:B------:R-:W-:Y:S01]  /*58c0*/  SEL R7, R7, RZ, P0 ;  /* 0x000000ff07077207 */ /* 0x000fe20000000000 */
[----:B------:R-:W-:Y:S01]  /*58d0*/  UMOV UR25, UR33 ;  /* 0x0000002100197c82 */ /* 0x000fe20008000000 */
[----:B------:R-:W-:Y:S01]  /*58e0*/  UMOV UR28, UR36 ;  /* 0x00000024001c7c82 */ /* 0x000fe20008000000 */
[----:B------:R-:W-:Y:S01]  /*58f0*/  UMOV UR27, UR35 ;  /* 0x00000023001b7c82 */ /* 0x000fe20008000000 */
[----:B------:R-:W-:Y:S01]  /*5900*/  UMOV UR17, UR33 ;  /* 0x0000002100117c82 */ /* 0x000fe20008000000 */
[----:B------:R-:W-:Y:S01]  /*5910*/  UMOV UR18, UR34 ;  /* 0x0000002200127c82 */ /* 0x000fe20008000000 */
[----:B------:R-:W-:Y:S01]  /*5920*/  UMOV UR20, UR36 ;  /* 0x0000002400147c82 */ /* 0x000fe20008000000 */
[----:B------:R0:W-:Y:S01]  /*5930*/  UTMALDG.3D.MULTICAST [UR32], [UR4], UR30, desc[UR6] ;  /* 0x00000620040073b4 */ /* 0x0001e2000801181e */
[----:B------:R-:W-:Y:S01]  /*5940*/  UMOV UR9, UR33 ;  /* 0x0000002100097c82 */ /* 0x000fe20008000000 */
[----:B------:R-:W-:Y:S01]  /*5950*/  UMOV UR11, UR19 ;  /* 0x00000013000b7c82 */ /* 0x000fe20008000000 */
[----:B------:R-:W-:Y:S01]  /*5960*/  UMOV UR12, UR36 ;  /* 0x00000024000c7c82 */ /* 0x000fe20008000000 */
[----:B------:R-:W-:Y:S01]  /*5970*/  UMOV UR10, UR26 ;  /* 0x0000001a000a7c82 */ /* 0x000fe20008000000 */
[----:B------:R-:W-:Y:S01]  /*5980*/  LOP3.LUT R5, R5, R14, RZ, 0x3c, !PT ;  /* 0x0000000e05057212 */ /* 0x000fe200078e3cff */
[----:B------:R0:W-:Y:S01]  /*5990*/  UTMALDG.3D.MULTICAST [UR24], [UR4], UR30, desc[UR6] ;  /* 0x00000618040073b4 */ /* 0x0001e2000801181e */
[----:B------:R0:W-:Y:S01]  /*59a0*/  UTMALDG.3D.MULTICAST [UR16], [UR44], UR37, desc[UR6] ;  /* 0x000006102c0073b4 */ /* 0x0001e20008011825 */
[----:B------:R0:W-:Y:S02]  /*59b0*/  UTMALDG.3D.MULTICAST [UR8], [UR44], UR37, desc[UR6] ;  /* 0x000006082c0073b4 */ /* 0x0001e40008011825 */
[----:B0-----:R-:W-:Y:S05]  /*59c0*/  @P1 BRA `(.L_x_108) ;  /* 0xfffffffc00081947 */ /* 0x001fea000383ffff */
.L_x_105:
[----:B------:R-:W-:Y:S05]  /*59d0*/  BSYNC B1 ;  /* 0x0000000000017941 */ /* 0x000fea0003800000 */
.L_x_104:
[----:B------:R-:W-:Y:S01]  /*59e0*/  LOP3.LUT P1, RZ, R3, 0xff, RZ, 0xc0, !PT ;  /* 0x000000ff03ff7812 */ /* 0x000fe2000782c0ff */
[----:B------:R-:W-:Y:S01]  /*59f0*/  IMAD.IADD R9, R8, 0x1, R9 ;  /* 0x0000000108097824 */ /* 0x000fe200078e0209 */
[----:B------:R-:W-:Y:S01]  /*5a00*/  IADD3 R16, P2, R16, UR38, RZ ;  /* 0x0000002610107c10 */ /* 0x000fe2000ff5e0ff */
[----:B------:R-:W-:Y:S01]  /*5a10*/  ULDC.64 UR4, c[0x0][0x650] ;  /* 0x0001940000047ab9 */ /* 0x000fe20000000a00 */
[----:B------:R-:W-:Y:S01]  /*5a20*/  BSSY B1, `(.L_x_109) ;  /* 0x000006c000017945 */ /* 0x000fe20003800000 */
[----:B------:R-:W-:Y:S01]  /*5a30*/  IMAD.MOV.U32 R19, RZ, RZ, -0x1 ;  /* 0xffffffffff137424 */ /* 0x000fe200078e00ff */
[----:B------:R-:W-:Y:S01]  /*5a40*/  SHF.R.U32.HI R3, RZ, 0x2, R9 ;  /* 0x00000002ff037819 */ /* 0x000fe20000011609 */
[----:B------:R-:W-:Y:S01]  /*5a50*/  IMAD.MOV.U32 R13, RZ, RZ, -0x1 ;  /* 0xffffffffff0d7424 */ /* 0x000fe200078e00ff */
[----:B------:R-:W-:Y:S01]  /*5a60*/  ISETP.GT.U32.AND P0, PT, R9, 0x3, PT ;  /* 0x000000030900780c */ /* 0x000fe20003f04070 */
[----:B------:R-:W-:Y:S01]  /*5a70*/  IMAD.MOV.U32 R6, RZ, RZ, -0x1 ;  /* 0xffffffffff067424 */ /* 0x000fe200078e00ff */
[----:B------:R-:W-:-:S02]  /*5a80*/  LOP3.LUT R3, R3, 0x1, RZ, 0xc0, !PT ;  /* 0x0000000103037812 */ /* 0x000fc400078ec0ff */
[----:B------:R-:W-:Y:S01]  /*5a90*/  ISETP.LT.U32.AND P0, PT, R8, 0x4, P0 ;  /* 0x000000040800780c */ /* 0x000fe20000701070 */
[----:B------:R-:W0:Y:S01]  /*5aa0*/  @P1 S2R R5, SR_CgaCtaId ;  /* 0x0000000000051919 */ /* 0x000e220000008800 */
[----:B------:R-:W-:Y:S02]  /*5ab0*/  @P1 MOV R4, 0x400 ;  /* 0x0000040000041802 */ /* 0x000fe40000000f00 */
[----:B------:R-:W-:Y:S02]  /*5ac0*/  IADD3.X R17, R17, UR41, RZ, P2, !PT ;  /* 0x0000002911117c10 */ /* 0x000fe400097fe4ff */
[----:B------:R-:W-:Y:S02]  /*5ad0*/  ISETP.GE.U32.AND P2, PT, R16, UR4, PT ;  /* 0x0000000410007c0c */ /* 0x000fe4000bf46070 */
[----:B------:R-:W-:Y:S02]  /*5ae0*/  LOP3.LUT R9, R9, 0x3, RZ, 0xc0, !PT ;  /* 0x0000000309097812 */ /* 0x000fe400078ec0ff */
[----:B0-----:R-:W-:-:S04]  /*5af0*/  @P1 LEA R4, R5, R4, 0x18 ;  /* 0x0000000405041211 */ /* 0x001fc800078ec0ff */
[----:B------:R0:W-:Y:S01]  /*5b00*/  @P1 SYNCS.ARRIVE.TRANS64.A1T0 RZ, [R4+URZ+0x58], RZ ;  /* 0x000058ff04ff19a7 */ /* 0x0001e2000810003f */
[----:B------:R-:W-:Y:S02]  /*5b10*/  ISETP.NE.U32.AND P1, PT, R3, 0x1, PT ;  /* 0x000000010300780c */ /* 0x000fe40003f25070 */
[----:B------:R-:W-:Y:S02]  /*5b20*/  SEL R3, RZ, 0x1, !P0 ;  /* 0x00000001ff037807 */ /* 0x000fe40004000000 */
[----:B------:R-:W-:Y:S02]  /*5b30*/  ISETP.GE.U32.AND.EX P0, PT, R17, UR5, PT, P2 ;  /* 0x0000000511007c0c */ /* 0x000fe4000bf06120 */
[----:B------:R-:W-:-:S04]  /*5b40*/  ISETP.GT.U32.AND P1, PT, R8, 0x3, !P1 ;  /* 0x000000030800780c */ /* 0x000fc80004f24070 */
[----:B0-----:R-:W-:-:S04]  /*5b50*/  SEL R4, RZ, 0x1, !P1 ;  /* 0x00000001ff047807 */ /* 0x001fc80004800000 */
[--C-:B------:R-:W-:Y:S02]  /*5b60*/  LOP3.LUT R10, R4, R10, R3.reuse, 0x96, !PT ;  /* 0x0000000a040a7212 */ /* 0x100fe400078e9603 */
[----:B------:R-:W-:Y:S02]  /*5b70*/  PRMT R4, RZ, 0x7610, R4 ;  /* 0x00007610ff047816 */ /* 0x000fe40000000004 */
[----:B------:R-:W-:Y:S01]  /*5b80*/  PRMT R3, RZ, 0x7610, R3 ;  /* 0x00007610ff037816 */ /* 0x000fe20000000003 */
[----:B------:R-:W-:Y:S06]  /*5b90*/  @P0 BRA `(.L_x_110) ;  /* 0x0000000400500947 */ /* 0x000fec0003800000 */
[----:B------:R-:W0:Y:S01]  /*5ba0*/  S2R R15, SR_CTAID.X ;  /* 0x00000000000f7919 */ /* 0x000e220000002500 */
[----:B------:R-:W-:Y:S01]  /*5bb0*/  ULDC.64 UR4, c[0x0][0x628] ;  /* 0x00018a0000047ab9 */ /* 0x000fe20000000a00 */
[----:B------:R-:W1:Y:S01]  /*5bc0*/  LDC R20, c[0x0][0x144] ;  /* 0x00005100ff147b82 */ /* 0x000e620000000800 */
[----:B------:R-:W-:Y:S01]  /*5bd0*/  ISETP.NE.U32.AND P0, PT, RZ, UR4, PT ;  /* 0x00000004ff007c0c */ /* 0x000fe2000bf05070 */
[----:B------:R-:W2:Y:S01]  /*5be0*/  S2R R13, SR_CTAID.Y ;  /* 0x00000000000d7919 */ /* 0x000ea20000002600 */
[----:B------:R-:W-:Y:S01]  /*5bf0*/  ULDC UR6, c[0x0][0x150] ;  /* 0x0000540000067ab9 */ /* 0x000fe20000000800 */
[----:B------:R-:W-:Y:S01]  /*5c00*/  ULDC UR7, c[0x0][0x630] ;  /* 0x00018c0000077ab9 */ /* 0x000fe20000000800 */
[----:B------:R-:W-:Y:S01]  /*5c10*/  ISETP.NE.AND.EX P0, PT, RZ, UR5, PT, P0 ;  /* 0x00000005ff007c0c */ /* 0x000fe2000bf05300 */
[----:B------:R-:W-:Y:S01]  /*5c20*/  IMAD.MOV.U32 R4, RZ, RZ, R16 ;  /* 0x000000ffff047224 */ /* 0x000fe200078e0010 */
[----:B0-----:R-:W-:-:S05]  /*5c30*/  I2FP.F32.U32 R5, R15 ;  /* 0x0000000f00057245 */ /* 0x001fca0000201000 */
[----:B------:R-:W-:Y:S01]  /*5c40*/  FMUL R21, R5, UR6 ;  /* 0x0000000605157c20 */ /* 0x000fe20008400000 */
[----:B------:R-:W-:-:S05]  /*5c50*/  IMAD.MOV.U32 R5, RZ, RZ, R17 ;  /* 0x000000ffff057224 */ /* 0x000fca00078e0011 */
[----:B--2---:R-:W-:Y:S05]  /*5c60*/  @!P0 BRA `(.L_x_111) ;  /* 0x0000000000288947 */ /* 0x004fea0003800000 */
[----:B------:R-:W-:Y:S02]  /*5c70*/  ULDC UR6, c[0x0][0x634] ;  /* 0x00018d0000067ab9 */ /* 0x000fe40000000800 */
[----:B------:R-:W-:-:S05]  /*5c80*/  IADD3 R5, P0, R16, UR6, RZ ;  /* 0x0000000610057c10 */ /* 0x000fca000ff1e0ff */
[----:B------:R-:W-:-:S04]  /*5c90*/  IMAD.X R19, RZ, RZ, R17, P0 ;  /* 0x000000ffff137224 */ /* 0x000fc800000e0611 */
[----:B------:R-:W-:-:S04]  /*5ca0*/  IMAD.WIDE.U32 R6, R19, UR4, RZ ;  /* 0x0000000413067c25 */ /* 0x000fc8000f8e00ff */
[----:B------:R-:W-:-:S04]  /*5cb0*/  IMAD.WIDE.U32 R6, P0, R5, UR5, R6 ;  /* 0x0000000505067c25 */ /* 0x000fc8000f800006 */
[----:B------:R-:W-:-:S04]  /*5cc0*/  IMAD.WIDE.U32 R4, R5, UR4, RZ ;  /* 0x0000000405047c25 */ /* 0x000fc8000f8e00ff */
[----:B------:R-:W-:Y:S01]  /*5cd0*/  IMAD.MOV.U32 R4, RZ, RZ, R7 ;  /* 0x000000ffff047224 */ /* 0x000fe200078e0007 */
[----:B------:R-:W-:Y:S01]  /*5ce0*/  IADD3 RZ, P1, R5, R6, RZ ;  /* 0x0000000605ff7210 */ /* 0x000fe20007f3e0ff */
[----:B------:R-:W-:-:S04]  /*5cf0*/  IMAD.X R5, RZ, RZ, RZ, P0 ;  /* 0x000000ffff057224 */ /* 0x000fc800000e06ff */
[----:B------:R-:W-:-:S08]  /*5d00*/  IMAD.WIDE.U32.X R4, R19, UR5, R4, P1 ;  /* 0x0000000513047c25 */ /* 0x000fd000088e0404 */
.L_x_111:
[--C-:B------:R-:W-:Y:S01]  /*5d10*/  SHF.R.U64 R14, R4, UR7, R5.reuse ;  /* 0x00000007040e7c19 */ /* 0x100fe20008001205 */
[----:B------:R-:W0:Y:S01]  /*5d20*/  F2I.U32.TRUNC.NTZ R21, R21 ;  /* 0x0000001500157305 */ /* 0x000e22000020f000 */
[----:B------:R-:W-:Y:S01]  /*5d30*/  SHF.R.U32.HI R4, RZ, UR7, R5 ;  /* 0x00000007ff047c19 */ /* 0x000fe20008011605 */
[----:B------:R-:W-:Y:S01]  /*5d40*/  ULDC.64 UR4, c[0x0][0x620] ;  /* 0x0001880000047ab9 */ /* 0x000fe20000000a00 */
[----:B------:R-:W-:Y:S01]  /*5d50*/  IADD3 R7, P0, RZ, -R14, RZ ;  /* 0x8000000eff077210 */ /* 0x000fe20007f1e0ff */
[----:B------:R-:W-:Y:S01]  /*5d60*/  ULDC.64 UR6, c[0x0][0x640] ;  /* 0x0001900000067ab9 */ /* 0x000fe20000000a00 */
[----:B------:R-:W2:Y:S03]  /*5d70*/  LDC R22, c[0x0][0x148] ;  /* 0x00005200ff167b82 */ /* 0x000ea60000000800 */
[----:B------:R-:W-:Y:S01]  /*5d80*/  IMAD.X R4, RZ, RZ, ~R4, P0 ;  /* 0x000000ffff047224 */ /* 0x000fe200000e0e04 */
[----:B------:R-:W-:-:S03]  /*5d90*/  ISETP.NE.U32.AND P0, PT, RZ, UR6, PT ;  /* 0x00000006ff007c0c */ /* 0x000fc6000bf05070 */
[----:B------:R-:W-:Y:S01]  /*5da0*/  IMAD R6, R4, UR4, RZ ;  /* 0x0000000404067c24 */ /* 0x000fe2000f8e02ff */
[----:B------:R-:W-:Y:S01]  /*5db0*/  ISETP.NE.AND.EX P0, PT, RZ, UR7, PT, P0 ;  /* 0x00000007ff007c0c */ /* 0x000fe2000bf05300 */
[----:B------:R-:W-:Y:S01]  /*5dc0*/  IMAD.WIDE.U32 R4, R7, UR4, R16 ;  /* 0x0000000407047c25 */ /* 0x000fe2000f8e0010 */
[----:B------:R-:W-:-:S03]  /*5dd0*/  ULDC UR4, c[0x0][0x618] ;  /* 0x0001860000047ab9 */ /* 0x000fc60000000800 */
[----:B------:R-:W-:Y:S01]  /*5de0*/  IMAD R7, R7, UR5, R6 ;  /* 0x0000000507077c24 */ /* 0x000fe2000f8e0206 */
[----:B------:R-:W-:Y:S01]  /*5df0*/  ULDC UR5, c[0x0][0x154] ;  /* 0x0000550000057ab9 */ /* 0x000fe20000000800 */
[----:B0-----:R-:W-:Y:S02]  /*5e00*/  IMAD.MOV R6, RZ, RZ, -R21 ;  /* 0x000000ffff067224 */ /* 0x001fe400078e0a15 */
[----:B------:R-:W-:Y:S02]  /*5e10*/  IMAD.IADD R5, R5, 0x1, R7 ;  /* 0x0000000105057824 */ /* 0x000fe400078e0207 */
[----:B-1----:R-:W-:Y:S01]  /*5e20*/  IMAD R15, R20, R6, R15 ;  /* 0x00000006140f7224 */ /* 0x002fe200078e020f */
[----:B------:R-:W-:Y:S02]  /*5e30*/  I2FP.F32.U32 R6, R13 ;  /* 0x0000000d00067245 */ /* 0x000fe40000201000 */
[--C-:B------:R-:W-:Y:S02]  /*5e40*/  SHF.R.U64 R19, R4, UR4, R5.reuse ;  /* 0x0000000404137c19 */ /* 0x100fe40008001205 */
[----:B------:R-:W-:Y:S01]  /*5e50*/  SHF.R.U32.HI R4, RZ, UR4, R5 ;  /* 0x00000004ff047c19 */ /* 0x000fe20008011605 */
[----:B------:R-:W-:Y:S01]  /*5e60*/  FMUL R6, R6, UR5 ;  /* 0x0000000506067c20 */ /* 0x000fe20008400000 */
[----:B------:R-:W-:-:S02]  /*5e70*/  ULDC UR4, c[0x0][0x608] ;  /* 0x0001820000047ab9 */ /* 0x000fc40000000800 */
[--C-:B------:R-:W-:Y:S01]  /*5e80*/  SHF.R.U64 R21, R19, UR4, R4.reuse ;  /* 0x0000000413157c19 */ /* 0x100fe20008001204 */
[----:B------:R0:W1:Y:S01]  /*5e90*/  F2I.U32.TRUNC.NTZ R24, R6 ;  /* 0x0000000600187305 */ /* 0x000062000020f000 */
[----:B------:R-:W-:Y:S01]  /*5ea0*/  SHF.R.U32.HI R4, RZ, UR4, R4 ;  /* 0x00000004ff047c19 */ /* 0x000fe20008011604 */
[----:B------:R-:W-:-:S03]  /*5eb0*/  ULDC UR4, c[0x0][0x658] ;  /* 0x0001960000047ab9 */ /* 0x000fc60000000800 */
[--C-:B------:R-:W-:Y:S02]  /*5ec0*/  SHF.R.U64 R20, R21, UR4, R4.reuse ;  /* 0x0000000415147c19 */ /* 0x100fe40008001204 */
[----:B------:R-:W-:-:S03]  /*5ed0*/  SHF.R.U32.HI R23, RZ, UR4, R4 ;  /* 0x00000004ff177c19 */ /* 0x000fc60008011604 */
[----:B------:R-:W-:Y:S02]  /*5ee0*/  IMAD.MOV.U32 R4, RZ, RZ, R20 ;  /* 0x000000ffff047224 */ /* 0x000fe400078e0014 */
[----:B------:R-:W-:Y:S01]  /*5ef0*/  IMAD.MOV.U32 R5, RZ, RZ, R23 ;  /* 0x000000ffff057224 */ /* 0x000fe200078e0017 */
[----:B0-----:R-:W-:Y:S06]  /*5f00*/  @!P0 BRA `(.L_x_112) ;  /* 0x0000000000288947 */ /* 0x001fec0003800000 */
        /* <DEDUP_REMOVED lines=10> */
.L_x_112:
[----:B------:R-:W-:Y:S01]  /*5fb0*/  ISETP.NE.AND P0, PT, R2, 0x1, PT ;  /* 0x000000010200780c */ /* 0x000fe20003f05270 */
[----:B------:R-:W-:Y:S01]  /*5fc0*/  ULDC UR4, c[0x0][0x648] ;  /* 0x0001920000047ab9 */ /* 0x000fe20000000800 */
[----:B------:R-:W-:Y:S01]  /*5fd0*/  LOP3.LUT R21, R21, UR22, RZ, 0xc0, !PT ;  /* 0x0000001615157c12 */ /* 0x000fe2000f8ec0ff */
[----:B-1----:R-:W-:Y:S01]  /*5fe0*/  IMAD.MOV R24, RZ, RZ, -R24 ;  /* 0x000000ffff187224 */ /* 0x002fe200078e0a18 */
[----:B------:R-:W-:Y:S01]  /*5ff0*/  SHF.R.U64 R4, R4, UR4, R5 ;  /* 0x0000000404047c19 */ /* 0x000fe20008001205 */
[----:B------:R-:W-:Y:S01]  /*6000*/  ULDC UR4, c[0x0][0x638] ;  /* 0x00018e0000047ab9 */ /* 0x000fe20000000800 */
[----:B------:R-:W-:Y:S01]  /*6010*/  LOP3.LUT R19, R19, UR13, RZ, 0xc0, !PT ;  /* 0x0000000d13137c12 */ /* 0x000fe2000f8ec0ff */
[----:B------:R-:W-:Y:S01]  /*6020*/  ULDC UR5, c[0x0][0x610] ;  /* 0x0001840000057ab9 */ /* 0x000fe20000000800 */
[----:B------:R-:W-:Y:S02]  /*6030*/  IMAD.MOV.U32 R6, RZ, RZ, R14 ;  /* 0x000000ffff067224 */ /* 0x000fe400078e000e */
[----:B------:R-:W-:-:S02]  /*6040*/  IMAD.MOV R5, RZ, RZ, -R4 ;  /* 0x000000ffff057224 */ /* 0x000fc400078e0a04 */
[----:B------:R-:W-:Y:S02]  /*6050*/  IMAD R4, R4, UR14, R21 ;  /* 0x0000000e04047c24 */ /* 0x000fe4000f8e0215 */
[----:B--2---:R-:W-:Y:S02]  /*6060*/  @P0 IMAD R15, R22, R24, R13 ;  /* 0x00000018160f0224 */ /* 0x004fe400078e020d */
[----:B------:R-:W-:Y:S01]  /*6070*/  IMAD R20, R5, UR4, R20 ;  /* 0x0000000405147c24 */ /* 0x000fe2000f8e0214 */
[----:B------:R-:W-:Y:S01]  /*6080*/  ULDC UR4, c[0x0][0x600] ;  /* 0x0001800000047ab9 */ /* 0x000fe20000000800 */
[----:B------:R-:W-:Y:S02]  /*6090*/  IMAD R15, R4, UR5, R15 ;  /* 0x00000005040f7c24 */ /* 0x000fe4000f8e020f */
[----:B------:R-:W-:Y:S02]  /*60a0*/  IMAD R20, R20, UR4, R19 ;  /* 0x0000000414147c24 */ /* 0x000fe4000f8e0213 */
[----:B------:R-:W-:-:S03]  /*60b0*/  IMAD.MOV.U32 R4, RZ, RZ, 0x1 ;  /* 0x00000001ff047424 */ /* 0x000fc600078e00ff */
[----:B------:R-:W-:Y:S02]  /*60c0*/  SEL R13, R20, R15, !P0 ;  /* 0x0000000f140d7207 */ /* 0x000fe40004000000 */
[----:B------:R-:W-:-:S07]  /*60d0*/  SEL R19, R15, R20, !P0 ;  /* 0x000000140f137207 */ /* 0x000fce0004000000 */
.L_x_110:
[----:B------:R-:W-:Y:S05]  /*60e0*/  BSYNC B1 ;  /* 0x0000000000017941 */ /* 0x000fea0003800000 */
.L_x_109:
[----:B------:R-:W-:-:S13]  /*60f0*/  LOP3.LUT P0, RZ, R4, 0xff, RZ, 0xc0, !PT ;  /* 0x000000ff04ff7812 */ /* 0x000fda000780c0ff */
[----:B------:R-:W-:Y:S05]  /*6100*/  @P0 BRA `(.L_x_113) ;  /* 0xfffffff400000947 */ /* 0x000fea000383ffff */
[----:B------:R-:W-:Y:S05]  /*6110*/  BSYNC B0 ;  /* 0x0000000000007941 */ /* 0x000fea0003800000 */
.L_x_102:
[----:B------:R-:W-:-:S03]  /*6120*/  UMOV UR4, 0xffffffff ;  /* 0xffffffff00047882 */ /* 0x000fc60000000000 */
[----:B------:R-:W-:Y:S05]  /*6130*/  BRA.DIV UR4, `(.L_x_114) ;  /* 0x0000000604147947 */ /* 0x000fea000b800000 */
[----:B------:R-:W-:-:S13]  /*6140*/  ELECT P6, URZ, PT ;  /* 0x00000000003f782f */ /* 0x000fda00038c0000 */
.L_x_128:
[----:B------:R-:W-:Y:S04]  /*6150*/  BSSY B0, `(.L_x_115) ;  /* 0x000002b000007945 */ /* 0x000fe80003800000 */
[----:B------:R-:W-:Y:S05]  /*6160*/  @!P6 BRA `(.L_x_116) ;  /* 0x0000000000a4e947 */ /* 0x000fea0003800000 */
[----:B------:R-:W-:-:S04]  /*6170*/  LOP3.LUT R18, R18, 0x2, RZ, 0xfc, !PT ;  /* 0x0000000212127812 */ /* 0x000fc800078efcff */
[----:B------:R-:W-:-:S13]  /*6180*/  ISETP.NE.AND P0, PT, R18, 0x3, PT ;  /* 0x000000031200780c */ /* 0x000fda0003f05270 */
[----:B------:R-:W-:Y:S05]  /*6190*/  @!P0 BRA `(.L_x_117) ;  /* 0x0000000000048947 */ /* 0x000fea0003800000 */
[----:B------:R-:W-:Y:S01]  /*61a0*/  BPT.TRAP 0x1 ;  /* 0x000000040000795c */ /* 0x000fe20000300000 */
.L_x_117:
[----:B------:R-:W0:Y:S01]  /*61b0*/  S2R R3, SR_CgaCtaId ;  /* 0x0000000000037919 */ /* 0x000e220000008800 */
[----:B------:R-:W-:Y:S02]  /*61c0*/  MOV R0, 0x400 ;  /* 0x0000040000007802 */ /* 0x000fe40000000f00 */
[----:B------:R-:W-:Y:S02]  /*61d0*/  SHF.L.U32 R2, R10, 0x1f, RZ ;  /* 0x0000001f0a027819 */ /* 0x000fe400000006ff */
[----:B0-----:R-:W-:-:S05]  /*61e0*/  LEA R0, R3, R0, 0x18 ;  /* 0x0000000003007211 */ /* 0x001fca00078ec0ff */
[----:B------:R-:W-:-:S04]  /*61f0*/  VIADD R0, R0, 0x20 ;  /* 0x0000002000007836 */ /* 0x000fc80000000000 */
[C---:B------:R-:W-:Y:S02]  /*6200*/  IMAD R5, R9.reuse, 0x8, R0 ;  /* 0x0000000809057824 */ /* 0x040fe400078e0200 */
[----:B------:R-:W-:Y:S02]  /*6210*/  VIADD R9, R9, 0x1 ;  /* 0x0000000109097836 */ /* 0x000fe40000000000 */
[----:B------:R-:W0:Y:S03]  /*6220*/  SYNCS.PHASECHK.TRANS64.TRYWAIT P0, [R5+URZ], R2 ;  /* 0x00000002050075a7 */ /* 0x000e26000800017f */
[----:B------:R-:W-:-:S04]  /*6230*/  ISETP.NE.AND P1, PT, R9, 0x4, PT ;  /* 0x000000040900780c */ /* 0x000fc80003f25270 */
[----:B------:R-:W-:Y:S02]  /*6240*/  SEL R3, RZ, 0x1, P1 ;  /* 0x00000001ff037807 */ /* 0x000fe40000800000 */
[----:B------:R-:W-:Y:S02]  /*6250*/  SEL R9, R9, RZ, P1 ;  /* 0x000000ff09097207 */ /* 0x000fe40000800000 */
[----:B------:R-:W-:-:S03]  /*6260*/  LOP3.LUT R10, R10, R3, RZ, 0x3c, !PT ;  /* 0x000000030a0a7212 */ /* 0x000fc600078e3cff */
[----:B------:R-:W-:Y:S01]  /*6270*/  IMAD R7, R9, 0x8, R0 ;  /* 0x0000000809077824 */ /* 0x000fe200078e0200 */
[----:B------:R-:W-:Y:S01]  /*6280*/  SHF.L.U32 R4, R10, 0x1f, RZ ;  /* 0x0000001f0a047819 */ /* 0x000fe200000006ff */
[----:B0-----:R-:W-:Y:S06]  /*6290*/  @!P0 BRA `(.L_x_118) ;  /* 0x0000000000dc8947 */ /* 0x001fec0003800000 */
.L_x_129:
[----:B------:R-:W1:Y:S01]  /*62a0*/  SYNCS.PHASECHK.TRANS64.TRYWAIT P0, [R7+URZ], R4 ;  /* 0x00000004070075a7 */ /* 0x000e62000800017f */
[----:B0-----:R-:W-:-:S05]  /*62b0*/  VIADD R2, R9, 0x1 ;  /* 0x0000000109027836 */ /* 0x001fca0000000000 */
[----:B------:R-:W-:-:S04]  /*62c0*/  ISETP.NE.AND P1, PT, R2, 0x4, PT ;  /* 0x000000040200780c */ /* 0x000fc80003f25270 */
[----:B------:R-:W-:Y:S02]  /*62d0*/  SEL R3, RZ, 0x1, P1 ;  /* 0x00000001ff037807 */ /* 0x000fe40000800000 */
[----:B------:R-:W-:Y:S02]  /*62e0*/  SEL R9, R2, RZ, P1 ;  /* 0x000000ff02097207 */ /* 0x000fe40000800000 */
[----:B------:R-:W-:-:S03]  /*62f0*/  LOP3.LUT R11, R10, R3, RZ, 0x3c, !PT ;  /* 0x000000030a0b7212 */ /* 0x000fc600078e3cff */
[----:B------:R-:W-:Y:S01]  /*6300*/  IMAD R6, R9, 0x8, R0 ;  /* 0x0000000809067824 */ /* 0x000fe200078e0200 */
[----:B------:R-:W-:Y:S01]  /*6310*/  SHF.L.U32 R5, R11, 0x1f, RZ ;  /* 0x0000001f0b057819 */ /* 0x000fe200000006ff */
[----:B-1----:R-:W-:Y:S06]  /*6320*/  @!P0 BRA `(.L_x_119) ;  /* 0x0000000000cc8947 */ /* 0x002fec0003800000 */
.L_x_130:
[----:B------:R-:W1:Y:S01]  /*6330*/  SYNCS.PHASECHK.TRANS64.TRYWAIT P0, [R6+URZ], R5 ;  /* 0x00000005060075a7 */ /* 0x000e62000800017f */
[----:B------:R-:W-:-:S05]  /*6340*/  VIADD R2, R9, 0x1 ;  /* 0x0000000109027836 */ /* 0x000fca0000000000 */
[----:B------:R-:W-:-:S04]  /*6350*/  ISETP.NE.AND P1, PT, R2, 0x4, PT ;  /* 0x000000040200780c */ /* 0x000fc80003f25270 */
[----:B0-----:R-:W-:Y:S02]  /*6360*/  SEL R4, RZ, 0x1, P1 ;  /* 0x00000001ff047807 */ /* 0x001fe40000800000 */
[----:B------:R-:W-:Y:S02]  /*6370*/  SEL R3, R2, RZ, P1 ;  /* 0x000000ff02037207 */ /* 0x000fe40000800000 */
[----:B------:R-:W-:Y:S01]  /*6380*/  LOP3.LUT R4, R11, R4, RZ, 0x3c, !PT ;  /* 0x000000040b047212 */ /* 0x000fe200078e3cff */
[----:B-1----:R-:W-:Y:S06]  /*6390*/  @!P0 BRA `(.L_x_120) ;  /* 0x0000000000c48947 */ /* 0x002fec0003800000 */
.L_x_131:
[----:B------:R-:W-:Y:S01]  /*63a0*/  IMAD R3, R3, 0x8, R0 ;  /* 0x0000000803037824 */ /* 0x000fe200078e0200 */
[----:B------:R-:W-:-:S07]  /*63b0*/  SHF.L.U32 R0, R4, 0x1f, RZ ;  /* 0x0000001f04007819 */ /* 0x000fce00000006ff */
.L_x_121:
[----:B-1----:R1:W2:Y:S02]  /*63c0*/  SYNCS.PHASECHK.TRANS64.TRYWAIT P0, [R3+URZ], R0 ;  /* 0x00000000030075a7 */ /* 0x0022a4000800017f */
[----:B--2---:R-:W-:Y:S05]  /*63d0*/  @!P0 NANOSLEEP.SYNCS 0x989680 ;  /* 0x009896800000895d */ /* 0x004fea0003900000 */
[----:B------:R-:W2:Y:S02]  /*63e0*/  @!P0 SYNCS.PHASECHK.TRANS64 P0, [R3+URZ], R0 ;  /* 0x00000000030085a7 */ /* 0x000ea4000800007f */
[----:B--2---:R-:W-:Y:S05]  /*63f0*/  @!P0 BRA `(.L_x_121) ;  /* 0xfffffffc00f08947 */ /* 0x004fea000383ffff */
.L_x_116:
[----:B------:R-:W-:Y:S05]  /*6400*/  BSYNC B0 ;  /* 0x0000000000007941 */ /* 0x000fea0003800000 */
.L_x_115:
[----:B------:R-:W-:Y:S05]  /*6410*/  EXIT ;  /* 0x000000000000794d */ /* 0x000fea0003800000 */
.L_x_21:
[----:B-1----:R1:W2:Y:S02]  /*6420*/  SYNCS.PHASECHK.TRANS64.TRYWAIT P1, [R3+URZ], R0 ;  /* 0x00000000030075a7 */ /* 0x0022a4000802017f */
[----:B--2---:R-:W-:Y:S05]  /*6430*/  @!P1 NANOSLEEP.SYNCS 0x989680 ;  /* 0x009896800000995d */ /* 0x004fea0003900000 */
[----:B------:R-:W2:Y:S02]  /*6440*/  @!P1 SYNCS.PHASECHK.TRANS64 P1, [R3+URZ], R0 ;  /* 0x00000000030095a7 */ /* 0x000ea4000802007f */
[----:B--2---:R-:W-:Y:S05]  /*6450*/  @!P1 BRA `(.L_x_21) ;  /* 0xfffffffc00f09947 */ /* 0x004fea000383ffff */
[----:B------:R-:W-:Y:S05]  /*6460*/  BRA `(.L_x_20) ;  /* 0xffffffb000d07947 */ /* 0x000fea000383ffff */
.L_x_26:
[----:B-1----:R1:W2:Y:S02]  /*6470*/  SYNCS.PHASECHK.TRANS64.TRYWAIT P1, [R5+URZ], R4 ;  /* 0x00000004050075a7 */ /* 0x0022a4000802017f */
[----:B--2---:R-:W-:Y:S05]  /*6480*/  @!P1 NANOSLEEP.SYNCS 0x989680 ;  /* 0x009896800000995d */ /* 0x004fea0003900000 */
[----:B------:R-:W2:Y:S02]  /*6490*/  @!P1 SYNCS.PHASECHK.TRANS64 P1, [R5+URZ], R4 ;  /* 0x00000004050095a7 */ /* 0x000ea4000802007f */
[----:B--2---:R-:W-:Y:S05]  /*64a0*/  @!P1 BRA `(.L_x_26) ;  /* 0xfffffffc00f09947 */ /* 0x004fea000383ffff */
[----:B------:R-:W-:Y:S05]  /*64b0*/  BRA `(.L_x_25) ;  /* 0xffffffb8001c7947 */ /* 0x000fea000383ffff */
.L_x_103:
[----:B------:R-:W-:Y:S01]  /*64c0*/  BSSY B1, `(.L_x_122) ;  /* 0x0000006000017945 */ /* 0x000fe20003800000 */
[----:B------:R-:W-:-:S07]  /*64d0*/  IMAD.MOV.U32 R15, RZ, RZ, -0x1 ;  /* 0xffffffffff0f7424 */ /* 0x000fce00078e00ff */
[----:B------:R-:W-:Y:S05]  /*64e0*/  WARPSYNC.COLLECTIVE R15, `(.L_x_123) ;  /* 0x000000000f0c7348 */ /* 0x000fea0003c00000 */
[----:B------:R-:W-:Y:S02]  /*64f0*/  ELECT P6, UR62, PT ;  /* 0x00000000003e782f */ /* 0x000fe400038c0000 */
[----:B------:R-:W-:Y:S01]  /*6500*/  MOV R14, UR62 ;  /* 0x0000003e000e7c02 */ /* 0x000fe20008000f00 */
[----:B------:R-:W-:Y:S10]  /*6510*/  ENDCOLLECTIVE ;  /* 0x000000000000791b */ /* 0x000ff40003800000 */
.L_x_123:
[----:B------:R-:W-:Y:S05]  /*6520*/  BSYNC B1 ;  /* 0x0000000000017941 */ /* 0x000fea0003800000 */
.L_x_122:
[----:B------:R-:W-:Y:S05]  /*6530*/  BRA `(.L_x_124) ;  /* 0xfffffff000007947 */ /* 0x000fea000383ffff */
.L_x_106:
[----:B-1----:R1:W2:Y:S02]  /*6540*/  SYNCS.PHASECHK.TRANS64.TRYWAIT P0, [R20+URZ+0x20], R13 ;  /* 0x0000200d140075a7 */ /* 0x0022a4000800017f */
[----:B--2---:R-:W-:Y:S05]  /*6550*/  @!P0 NANOSLEEP.SYNCS 0x989680 ;  /* 0x009896800000895d */ /* 0x004fea0003900000 */
[----:B------:R-:W2:Y:S02]  /*6560*/  @!P0 SYNCS.PHASECHK.TRANS64 P0, [R20+URZ+0x20], R13 ;  /* 0x0000200d140085a7 */ /* 0x000ea4000800007f */
[----:B--2---:R-:W-:Y:S05]  /*6570*/  @!P0 BRA `(.L_x_106) ;  /* 0xfffffffc00f08947 */ /* 0x004fea000383ffff */
[----:B------:R-:W-:Y:S05]  /*6580*/  BRA `(.L_x_125) ;  /* 0xfffffff0003c7947 */ /* 0x000fea000383ffff */
.L_x_114:
[----:B------:R-:W-:Y:S01]  /*6590*/  BSSY B0, `(.L_x_126) ;  /* 0x0000006000007945 */ /* 0x000fe20003800000 */
[----:B------:R-:W-:-:S07]  /*65a0*/  IMAD.MOV.U32 R15, RZ, RZ, -0x1 ;  /* 0xffffffffff0f7424 */ /* 0x000fce00078e00ff */
[----:B------:R-:W-:Y:S05]  /*65b0*/  WARPSYNC.COLLECTIVE R15, `(.L_x_127) ;  /* 0x000000000f0c7348 */ /* 0x000fea0003c00000 */
[----:B------:R-:W-:Y:S02]  /*65c0*/  ELECT P6, UR62, PT ;  /* 0x00000000003e782f */ /* 0x000fe400038c0000 */
[----:B------:R-:W-:Y:S01]  /*65d0*/  MOV R14, UR62 ;  /* 0x0000003e000e7c02 */ /* 0x000fe20008000f00 */
[----:B------:R-:W-:Y:S10]  /*65e0*/  ENDCOLLECTIVE ;  /* 0x000000000000791b */ /* 0x000ff40003800000 */
.L_x_127:
[----:B------:R-:W-:Y:S05]  /*65f0*/  BSYNC B0 ;  /* 0x0000000000007941 */ /* 0x000fea0003800000 */
.L_x_126:
[----:B------:R-:W-:Y:S05]  /*6600*/  BRA `(.L_x_128) ;  /* 0xfffffff800d07947 */ /* 0x000fea000383ffff */
.L_x_118:
[----:B0-----:R0:W1:Y:S02]  /*6610*/  SYNCS.PHASECHK.TRANS64.TRYWAIT P0, [R5+URZ], R2 ;  /* 0x00000002050075a7 */ /* 0x001064000800017f */
[----:B-1----:R-:W-:Y:S05]  /*6620*/  @!P0 NANOSLEEP.SYNCS 0x989680 ;  /* 0x009896800000895d */ /* 0x002fea0003900000 */
[----:B------:R-:W1:Y:S02]  /*6630*/  @!P0 SYNCS.PHASECHK.TRANS64 P0, [R5+URZ], R2 ;  /* 0x00000002050085a7 */ /* 0x000e64000800007f */
[----:B-1----:R-:W-:Y:S05]  /*6640*/  @!P0 BRA `(.L_x_118) ;  /* 0xfffffffc00f08947 */ /* 0x002fea000383ffff */
[----:B------:R-:W-:Y:S05]  /*6650*/  BRA `(.L_x_129) ;  /* 0xfffffffc00107947 */ /* 0x000fea000383ffff */
.L_x_119:
[----:B0-----:R0:W1:Y:S02]  /*6660*/  SYNCS.PHASECHK.TRANS64.TRYWAIT P0, [R7+URZ], R4 ;  /* 0x00000004070075a7 */ /* 0x001064000800017f */
[----:B-1----:R-:W-:Y:S05]  /*6670*/  @!P0 NANOSLEEP.SYNCS 0x989680 ;  /* 0x009896800000895d */ /* 0x002fea0003900000 */
[----:B------:R-:W1:Y:S02]  /*6680*/  @!P0 SYNCS.PHASECHK.TRANS64 P0, [R7+URZ], R4 ;  /* 0x00000004070085a7 */ /* 0x000e64000800007f */
[----:B-1----:R-:W-:Y:S05]  /*6690*/  @!P0 BRA `(.L_x_119) ;  /* 0xfffffffc00f08947 */ /* 0x002fea000383ffff */
[----:B------:R-:W-:Y:S05]  /*66a0*/  BRA `(.L_x_130) ;  /* 0xfffffffc00207947 */ /* 0x000fea000383ffff */
.L_x_120:
[----:B0-----:R0:W1:Y:S02]  /*66b0*/  SYNCS.PHASECHK.TRANS64.TRYWAIT P0, [R6+URZ], R5 ;  /* 0x00000005060075a7 */ /* 0x001064000800017f */
[----:B-1----:R-:W-:Y:S05]  /*66c0*/  @!P0 NANOSLEEP.SYNCS 0x989680 ;  /* 0x009896800000895d */ /* 0x002fea0003900000 */
[----:B------:R-:W1:Y:S02]  /*66d0*/  @!P0 SYNCS.PHASECHK.TRANS64 P0, [R6+URZ], R5 ;  /* 0x00000005060085a7 */ /* 0x000e64000800007f */
[----:B-1----:R-:W-:Y:S05]  /*66e0*/  @!P0 BRA `(.L_x_120) ;  /* 0xfffffffc00f08947 */ /* 0x002fea000383ffff */
[----:B------:R-:W-:Y:S05]  /*66f0*/  BRA `(.L_x_131) ;  /* 0xfffffffc00287947 */ /* 0x000fea000383ffff */
.L_x_132:
[----:B------:R-:W-:-:S00]  /*6700*/  BRA `(.L_x_132) ;  /* 0xfffffffc00fc7947 */ /* 0x000fc0000383ffff */
[----:B------:R-:W-:-:S00]  /*6710*/  NOP ;  /* 0x0000000000007918 */ /* 0x000fc00000000000 */
        /* <DEDUP_REMOVED lines=14> */
.L_x_133:


//--------------------- .nv.global.init           --------------------------
	.section	.nv.global.init,"aw",@progbits
.nv.global.init:
	.type		$str$22,@object
	.size		$str$22,($str$23 - $str$22)
$str$22:
        /*0000*/ 	.byte	0x6b, 0x5f, 0x74, 0x69, 0x6c, 0x65, 0x5f, 0x63, 0x6f, 0x75, 0x6e, 0x74, 0x20, 0x3e, 0x3d, 0x20
        /*0010*/ 	.byte	0x31, 0x00
	.type		$str$23,@object
	.size		$str$23,(__unnamed_1 - $str$23)
$str$23:
        /*0012*/ 	.byte	0x2f, 0x74, 0x6d, 0x70, 0x2f, 0x63, 0x75, 0x74, 0x6c, 0x61, 0x73, 0x73, 0x5f, 0x73, 0x77, 0x65
        /*0022*/ 	.byte	0x65, 0x70, 0x5f, 0x73, 0x72, 0x63, 0x2f, 0x69, 0x6e, 0x63, 0x6c, 0x75, 0x64, 0x65, 0x2f, 0x63
        /*0032*/ 	.byte	0x75, 0x74, 0x6c, 0x61, 0x73, 0x73, 0x2f, 0x67, 0x65, 0x6d, 0x6d, 0x2f, 0x63, 0x6f, 0x6c, 0x6c
        /*0042*/ 	.byte	0x65, 0x63, 0x74, 0x69, 0x76, 0x65, 0x2f, 0x73, 0x6d, 0x39, 0x30, 0x5f, 0x6d, 0x6d, 0x61, 0x5f
        /*0052*/ 	.byte	0x74, 0x6d, 0x61, 0x5f, 0x67, 0x6d, 0x6d, 0x61, 0x5f, 0x73, 0x73, 0x5f, 0x77, 0x61, 0x72, 0x70
        /*0062*/ 	.byte	0x73, 0x70, 0x65, 0x63, 0x69, 0x61, 0x6c, 0x69, 0x7a, 0x65, 0x64, 0x2e, 0x68, 0x70, 0x70, 0x00
	.type		__unnamed_1,@object
	.size		__unnamed_1,(.L_0 - __unnamed_1)
__unnamed_1:
        /*0072*/ 	.byte	0x76, 0x6f, 0x69, 0x64, 0x20, 0x63, 0x75, 0x74, 0x6c, 0x61, 0x73, 0x73, 0x3a, 0x3a, 0x67, 0x65
        /* <DEDUP_REMOVED lines=178> */
.L_0:


//--------------------- .nv.shared._ZN7cutlass13device_kernelINS_4gemm6kernel13GemmUniversalIN4cute5tupleIJiiiiEEENS1_10collective13CollectiveMmaINS1_34MainloopSm90TmaGmmaWarpSpecializedILi4ENS5_IJNS4_1CILi2EEESB_NSA_ILi1EEEEEENS1_35KernelTmaWarpSpecializedCooperativeEEENS5_IJNSA_ILi128EEENSA_ILi64EEESH_EEENS_10tfloat32_tENS5_IJlSC_lEEESJ_SK_NS4_8TiledMMAINS4_8MMA_AtomIJNS4_4SM904GMMA29MMA_64x64x8_F32TF32TF32_SS_TNILNSO_7ScaleInE1ELSQ_1EEEEEENS4_6LayoutINS5_IJSB_SC_SC_EEENS5_IJSC_NSA_ILi0EEESV_EEEEENS5_IJNS4_10UnderscoreESY_SY_EEEEENS4_23SM90_TMA_LOAD_MULTICASTENS4_14ComposedLayoutINS4_7SwizzleILi3ELi4ELi3EEENS4_18smem_ptr_flag_bitsILi32EEENST_INS5_IJNSA_ILi8EEENSA_ILi32EEEEEENS5_IJS18_SC_EEEEEEEvNS4_8identityES11_S1C_vS1D_EENS_8epilogue10collective6detail29Sm90TmaWarpSpecializedAdapterINS1G_15DefaultEpilogueISJ_SK_SK_NS1F_6thread17LinearCombinationISJ_Li1EffLNS1K_9ScaleType4KindE0ELNS_15FloatRoundStyleE2ESJ_EENS1_15EpilogueDefaultEEEEEvvEEEEvNT_6ParamsE --------------------------
	.section	.nv.shared._ZN7cutlass13device_kernelINS_4gemm6kernel13GemmUniversalIN4cute5tupleIJiiiiEEENS1_10collective13CollectiveMmaINS1_34MainloopSm90TmaGmmaWarpSpecializedILi4ENS5_IJNS4_1CILi2EEESB_NSA_ILi1EEEEEENS1_35KernelTmaWarpSpecializedCooperativeEEENS5_IJNSA_ILi128EEENSA_ILi64EEESH_EEENS_10tfloat32_tENS5_IJlSC_lEEESJ_SK_NS4_8TiledMMAINS4_8MMA_AtomIJNS4_4SM904GMMA29MMA_64x64x8_F32TF32TF32_SS_TNILNSO_7ScaleInE1ELSQ_1EEEEEENS4_6LayoutINS5_IJSB_SC_SC_EEENS5_IJSC_NSA_ILi0EEESV_EEEEENS5_IJNS4_10UnderscoreESY_SY_EEEEENS4_23SM90_TMA_LOAD_MULTICASTENS4_14ComposedLayoutINS4_7SwizzleILi3ELi4ELi3EEENS4_18smem_ptr_flag_bitsILi32EEENST_INS5_IJNSA_ILi8EEENSA_ILi32EEEEEENS5_IJS18_SC_EEEEEEEvNS4_8identityES11_S1C_vS1D_EENS_8epilogue10collective6detail29Sm90TmaWarpSpecializedAdapterINS1G_15DefaultEpilogueISJ_SK_SK_NS1F_6thread17LinearCombinationISJ_Li1EffLNS1K_9ScaleType4KindE0ELNS_15FloatRoundStyleE2ESJ_EENS1_15EpilogueDefaultEEEEEvvEEEEvNT_6ParamsE,"aw",@nobits
	.sectionflags	@""
	.align	16
	.zero		1024


//--------------------- .nv.shared.reserved.0     --------------------------
	.section	.nv.shared.reserved.0,"aw",@nobits
	.weak		__nv_reservedSMEM_offset_0_alias
	.size		__nv_reservedSMEM_offset_0_alias, 0, 0
	.other		__nv_reservedSMEM_offset_0_alias,@"STO_CUDA_RESERVED_SHARED STV_DEFAULT"
__nv_reservedSMEM_offset_0_alias:
	.zero		0


//--------------------- .nv.global                --------------------------
	.section	.nv.global,"aw",@nobits
.nv.global:
	.type		_ZN40_INTERNAL_c4c575e3_4_k_cu_d368ea88_290004cute1_E,@object
	.size		_ZN40_INTERNAL_c4c575e3_4_k_cu_d368ea88_290004cute1_E,(_ZN40_INTERNAL_c4c575e3_4_k_cu_d368ea88_290004cuda3std3__45__cpo6cbeginE - _ZN40_INTERNAL_c4c575e3_4_k_cu_d368ea88_290004cute1_E)
_ZN40_INTERNAL_c4c575e3_4_k_cu_d368ea88_290004cute1_E:
	.zero		1
	.type		_ZN40_INTERNAL_c4c575e3_4_k_cu_d368ea88_290004cuda3std3__45__cpo6cbeginE,@object
	.size		_ZN40_INTERNAL_c4c575e3_4_k_cu_d368ea88_290004cuda3std3__45__cpo6cbeginE,(_ZN40_INTERNAL_c4c575e3_4_k_cu_d368ea88_290004cuda3std3__48in_placeE - _ZN40_INTERNAL_c4c575e3_4_k_cu_d368ea88_290004cuda3std3__45__cpo6cbeginE)
_ZN40_INTERNAL_c4c575e3_4_k_cu_d368ea88_290004cuda3std3__45__cpo6cbeginE:
	.zero		1
	.type		_ZN40_INTERNAL_c4c575e3_4_k_cu_d368ea88_290004cuda3std3__48in_placeE,@object
	.size		_ZN40_INTERNAL_c4c575e3_4_k_cu_d368ea88_290004cuda3std3__48in_placeE,(_ZN40_INTERNAL_c4c575e3_4_k_cu_d368ea88_290004cuda3std6ranges3__45__cpo9iter_moveE - _ZN40_INTERNAL_c4c575e3_4_k_cu_d368ea88_290004cuda3std3__48in_placeE)
_ZN40_INTERNAL_c4c575e3_4_k_cu_d368ea88_290004cuda3std3__48in_placeE:
	.zero		1
	.type		_ZN40_INTERNAL_c4c575e3_4_k_cu_d368ea88_290004cuda3std6ranges3__45__cpo9iter_moveE,@object
	.size		_ZN40_INTERNAL_c4c575e3_4_k_cu_d368ea88_290004cuda3std6ranges3__45__cpo9iter_moveE,(_ZN40_INTERNAL_c4c575e3_4_k_cu_d368ea88_290004cuda3std3__45__cpo5beginE - _ZN40_INTERNAL_c4c575e3_4_k_cu_d368ea88_290004cuda3std6ranges3__45__cpo9iter_moveE)
_ZN40_INTERNAL_c4c575e3_4_k_cu_d368ea88_290004cuda3std6ranges3__45__cpo9iter_moveE:
	.zero		1
	.type		_ZN40_INTERNAL_c4c575e3_4_k_cu_d368ea88_290004cuda3std3__45__cpo5beginE,@object
	.size		_ZN40_INTERNAL_c4c575e3_4_k_cu_d368ea88_290004cuda3std3__45__cpo5beginE,(_ZN40_INTERNAL_c4c575e3_4_k_cu_d368ea88_290004cuda3std3__442_GLOBAL__N__c4c575e3_4_k_cu_d368ea88_290006ignoreE - _ZN40_INTERNAL_c4c575e3_4_k_cu_d368ea88_290004cuda3std3__45__cpo5beginE)
_ZN40_INTERNAL_c4c575e3_4_k_cu_d368ea88_290004cuda3std3__45__cpo5beginE:
	.zero		1
	.type		_ZN40_INTERNAL_c4c575e3_4_k_cu_d368ea88_290004cuda3std3__442_GLOBAL__N__c4c575e3_4_k_cu_d368ea88_290006ignoreE,@object
	.size		_ZN40_INTERNAL_c4c575e3_4_k_cu_d368ea88_290004cuda3std3__442_GLOBAL__N__c4c575e3_4_k_cu_d368ea88_290006ignoreE,(_ZN40_INTERNAL_c4c575e3_4_k_cu_d368ea88_290004cute7productE - _ZN40_INTERNAL_c4c575e3_4_k_cu_d368ea88_290004cuda3std3__442_GLOBAL__N__c4c575e3_4_k_cu_d368ea88_290006ignoreE)
_ZN40_INTERNAL_c4c575e3_4_k_cu_d368ea88_290004cuda3std3__442_GLOBAL__N__c4c575e3_4_k_cu_d368ea88_290006ignoreE:
	.zero		1
	.type		_ZN40_INTERNAL_c4c575e3_4_k_cu_d368ea88_290004cute7productE,@object
	.size		_ZN40_INTERNAL_c4c575e3_4_k_cu_d368ea88_290004cute7productE,(_ZN40_INTERNAL_c4c575e3_4_k_cu_d368ea88_290004cuda3std3__45__cpo3endE - _ZN40_INTERNAL_c4c575e3_4_k_cu_d368ea88_290004cute7productE)
_ZN40_INTERNAL_c4c575e3_4_k_cu_d368ea88_290004cute7productE:
	.zero		1
	.type		_ZN40_INTERNAL_c4c575e3_4_k_cu_d368ea88_290004cuda3std3__45__cpo3endE,@object
	.size		_ZN40_INTERNAL_c4c575e3_4_k_cu_d368ea88_290004cuda3std3__45__cpo3endE,(_ZN40_INTERNAL_c4c575e3_4_k_cu_d368ea88_290004cuda3std3__419piecewise_constructE - _ZN40_INTERNAL_c4c575e3_4_k_cu_d368ea88_290004cuda3std3__45__cpo3endE)
_ZN40_INTERNAL_c4c575e3_4_k_cu_d368ea88_290004cuda3std3__45__cpo3endE:
	.zero		1
	.type		_ZN40_INTERNAL_c4c575e3_4_k_cu_d368ea88_290004cuda3std3__419piecewise_constructE,@object
	.size		_ZN40_INTERNAL_c4c575e3_4_k_cu_d368ea88_290004cuda3std3__419piecewise_constructE,(_ZN40_INTERNAL_c4c575e3_4_k_cu_d368ea88_290004cuda3std3__45__cpo4cendE - _ZN40_INTERNAL_c4c575e3_4_k_cu_d368ea88_290004cuda3std3__419piecewise_constructE)
_ZN40_INTERNAL_c4c575e3_4_k_cu_d368ea88_290004cuda3std3__419piecewise_constructE:
	.zero		1
	.type		_ZN40_INTERNAL_c4c575e3_4_k_cu_d368ea88_290004cuda3std3__45__cpo4cendE,@object
	.size		_ZN40_INTERNAL_c4c575e3_4_k_cu_d368ea88_290004cuda3std3__45__cpo4cendE,(_ZN40_INTERNAL_c4c575e3_4_k_cu_d368ea88_290004cuda3std6ranges3__45__cpo4swapE - _ZN40_INTERNAL_c4c575e3_4_k_cu_d368ea88_290004cuda3std3__45__cpo4cendE)
_ZN40_INTERNAL_c4c575e3_4_k_cu_d368ea88_290004cuda3std3__45__cpo4cendE:
	.zero		1
	.type		_ZN40_INTERNAL_c4c575e3_4_k_cu_d368ea88_290004cuda3std6ranges3__45__cpo4swapE,@object
	.size		_ZN40_INTERNAL_c4c575e3_4_k_cu_d368ea88_290004cuda3std6ranges3__45__cpo4swapE,(.L_8 - _ZN40_INTERNAL_c4c575e3_4_k_cu_d368ea88_290004cuda3std6ranges3__45__cpo4swapE)
_ZN40_INTERNAL_c4c575e3_4_k_cu_d368ea88_290004cuda3std6ranges3__45__cpo4swapE:
	.zero		1
.L_8:


//--------------------- .nv.constant0._ZN7cutlass13device_kernelINS_4gemm6kernel13GemmUniversalIN4cute5tupleIJiiiiEEENS1_10collective13CollectiveMmaINS1_34MainloopSm90TmaGmmaWarpSpecializedILi4ENS5_IJNS4_1CILi2EEESB_NSA_ILi1EEEEEENS1_35KernelTmaWarpSpecializedCooperativeEEENS5_IJNSA_ILi128EEENSA_ILi64EEESH_EEENS_10tfloat32_tENS5_IJlSC_lEEESJ_SK_NS4_8TiledMMAINS4_8MMA_AtomIJNS4_4SM904GMMA29MMA_64x64x8_F32TF32TF32_SS_TNILNSO_7ScaleInE1ELSQ_1EEEEEENS4_6LayoutINS5_IJSB_SC_SC_EEENS5_IJSC_NSA_ILi0EEESV_EEEEENS5_IJNS4_10UnderscoreESY_SY_EEEEENS4_23SM90_TMA_LOAD_MULTICASTENS4_14ComposedLayoutINS4_7SwizzleILi3ELi4ELi3EEENS4_18smem_ptr_flag_bitsILi32EEENST_INS5_IJNSA_ILi8EEENSA_ILi32EEEEEENS5_IJS18_SC_EEEEEEEvNS4_8identityES11_S1C_vS1D_EENS_8epilogue10collective6detail29Sm90TmaWarpSpecializedAdapterINS1G_15DefaultEpilogueISJ_SK_SK_NS1F_6thread17LinearCombinationISJ_Li1EffLNS1K_9ScaleType4KindE0ELNS_15FloatRoundStyleE2ESJ_EENS1_15EpilogueDefaultEEEEEvvEEEEvNT_6ParamsE --------------------------
	.section	.nv.constant0._ZN7cutlass13device_kernelINS_4gemm6kernel13GemmUniversalIN4cute5tupleIJiiiiEEENS1_10collective13CollectiveMmaINS1_34MainloopSm90TmaGmmaWarpSpecializedILi4ENS5_IJNS4_1CILi2EEESB_NSA_ILi1EEEEEENS1_35KernelTmaWarpSpecializedCooperativeEEENS5_IJNSA_ILi128EEENSA_ILi64EEESH_EEENS_10tfloat32_tENS5_IJlSC_lEEESJ_SK_NS4_8TiledMMAINS4_8MMA_AtomIJNS4_4SM904GMMA29MMA_64x64x8_F32TF32TF32_SS_TNILNSO_7ScaleInE1ELSQ_1EEEEEENS4_6LayoutINS5_IJSB_SC_SC_EEENS5_IJSC_NSA_ILi0EEESV_EEEEENS5_IJNS4_10UnderscoreESY_SY_EEEEENS4_23SM90_TMA_LOAD_MULTICASTENS4_14ComposedLayoutINS4_7SwizzleILi3ELi4ELi3EEENS4_18smem_ptr_flag_bitsILi32EEENST_INS5_IJNSA_ILi8EEENSA_ILi32EEEEEENS5_IJS18_SC_EEEEEEEvNS4_8identityES11_S1C_vS1D_EENS_8epilogue10collective6detail29Sm90TmaWarpSpecializedAdapterINS1G_15DefaultEpilogueISJ_SK_SK_NS1F_6thread17LinearCombinationISJ_Li1EffLNS1K_9ScaleType4KindE0ELNS_15FloatRoundStyleE2ESJ_EENS1_15EpilogueDefaultEEEEEvvEEEEvNT_6ParamsE,"a",@progbits
	.sectionflags	@""
	.align	4
.nv.constant0._ZN7cutlass13device_kernelINS_4gemm6kernel13GemmUniversalIN4cute5tupleIJiiiiEEENS1_10collective13CollectiveMmaINS1_34MainloopSm90TmaGmmaWarpSpecializedILi4ENS5_IJNS4_1CILi2EEESB_NSA_ILi1EEEEEENS1_35KernelTmaWarpSpecializedCooperativeEEENS5_IJNSA_ILi128EEENSA_ILi64EEESH_EEENS_10tfloat32_tENS5_IJlSC_lEEESJ_SK_NS4_8TiledMMAINS4_8MMA_AtomIJNS4_4SM904GMMA29MMA_64x64x8_F32TF32TF32_SS_TNILNSO_7ScaleInE1ELSQ_1EEEEEENS4_6LayoutINS5_IJSB_SC_SC_EEENS5_IJSC_NSA_ILi0EEESV_EEEEENS5_IJNS4_10UnderscoreESY_SY_EEEEENS4_23SM90_TMA_LOAD_MULTICASTENS4_14ComposedLayoutINS4_7SwizzleILi3ELi4ELi3EEENS4_18smem_ptr_flag_bitsILi32EEENST_INS5_IJNSA_ILi8EEENSA_ILi32EEEEEENS5_IJS18_SC_EEEEEEEvNS4_8identityES11_S1C_vS1D_EENS_8epilogue10collective6detail29Sm90TmaWarpSpecializedAdapterINS1G_15DefaultEpilogueISJ_SK_SK_NS1F_6thread17LinearCombinationISJ_Li1EffLNS1K_9ScaleType4KindE0ELNS_15FloatRoundStyleE2ESJ_EENS1_15EpilogueDefaultEEEEEvvEEEEvNT_6ParamsE:
	.zero		1664


//--------------------- SYMBOLS --------------------------

	.type		.nv.reservedSmem.offset0,@object
	.size		.nv.reservedSmem.offset0,0x4
	.type		__assertfail,@function
